	.target	sm_100a

	.elftype	@"ET_EXEC"


//--------------------- .note.nv.tkinfo           --------------------------
	.section	.note.nv.tkinfo,"",@"SHT_NOTE"
	.sectionflags	@"SHF_NOTE_NV_TKINFO"
	.tkinfo
        /*0018*/ 	.word	0x00000081
        /*0030*/ 	.string	""
        /*0030*/ 	.string	"ptxas-blackwell"
        /*0030*/ 	.string	"Cuda compilation tools, release 12.9, V12.9.86"
        /*0030*/ 	.string	"Build cuda_12.9.r12.9/compiler.36037853_0"
        /*0030*/ 	.string	"-v  -suppress-debug-info  -lineinfo  -arch sm_100a "



//--------------------- .note.nv.cuver            --------------------------
	.section	.note.nv.cuver,"",@"SHT_NOTE"
	.sectionflags	@"SHF_NOTE_NV_CUVER"
        /*0018*/ 	.short	0x0001
        /*001a*/ 	.short	0x0064
        /*001c*/ 	.short	0x0001
        /*001e*/ 	.short	0x0000
        /*0020*/ 	.short	0x0001
        /*0022*/ 	.short	0x0000


//--------------------- .nv.info                  --------------------------
	.section	.nv.info,"",@"SHT_CUDA_INFO"
	.align	4


	//----- nvinfo : EIATTR_REGCOUNT
	.align		4
        /*0000*/ 	.byte	0x04, 0x2f
        /*0002*/ 	.short	(.L_4 - .L_3)
	.align		4
.L_3:
        /*0004*/ 	.word	index@(gluon_tcgen05)
        /*0008*/ 	.word	0x00000087


	//----- nvinfo : EIATTR_FRAME_SIZE
	.align		4
.L_4:
        /*000c*/ 	.byte	0x04, 0x11
        /*000e*/ 	.short	(.L_6 - .L_5)
	.align		4
.L_5:
        /*0010*/ 	.word	index@($__internal_2_$__cuda_sm10x_tcgen05_guardrail_trap_unallocated_columns_being_dealloced)
        /*0014*/ 	.word	0x00000000


	//----- nvinfo : EIATTR_FRAME_SIZE
	.align		4
.L_6:
        /*0018*/ 	.byte	0x04, 0x11
        /*001a*/ 	.short	(.L_8 - .L_7)
	.align		4
.L_7:
        /*001c*/ 	.word	index@($__internal_1_$__cuda_sm10x_tcgen05_guardrail_trap_phase_invalid_during_alloc)
        /*0020*/ 	.word	0x00000000


	//----- nvinfo : EIATTR_FRAME_SIZE
	.align		4
.L_8:
        /*0024*/ 	.byte	0x04, 0x11
        /*0026*/ 	.short	(.L_10 - .L_9)
	.align		4
.L_9:
        /*0028*/ 	.word	index@($__internal_0_$__cuda_sm10x_tcgen05_guardrail_trap_col_being_dealloced_not_returned_by_alloc)
        /*002c*/ 	.word	0x00000000


	//----- nvinfo : EIATTR_FRAME_SIZE
	.align		4
.L_10:
        /*0030*/ 	.byte	0x04, 0x11
        /*0032*/ 	.short	(.L_12 - .L_11)
	.align		4
.L_11:
        /*0034*/ 	.word	index@(gluon_tcgen05)
        /*0038*/ 	.word	0x00000000


	//----- nvinfo : EIATTR_MIN_STACK_SIZE
	.align		4
.L_12:
        /*003c*/ 	.byte	0x04, 0x12
        /*003e*/ 	.short	(.L_14 - .L_13)
	.align		4
.L_13:
        /*0040*/ 	.word	index@(gluon_tcgen05)
        /*0044*/ 	.word	0x00000000
.L_14:


//--------------------- .nv.info.gluon_tcgen05    --------------------------
	.section	.nv.info.gluon_tcgen05,"",@"SHT_CUDA_INFO"
	.sectionflags	@""
	.align	4


	//----- nvinfo : EIATTR_CUDA_API_VERSION
	.align		4
        /*0000*/ 	.byte	0x04, 0x37
        /*0002*/ 	.short	(.L_16 - .L_15)
.L_15:
        /*0004*/ 	.word	0x00000081


	//----- nvinfo : EIATTR_KPARAM_INFO
	.align		4
.L_16:
        /*0008*/ 	.byte	0x04, 0x17
        /*000a*/ 	.short	(.L_18 - .L_17)
.L_17:
        /*000c*/ 	.word	0x00000000
        /*0010*/ 	.short	0x000a
        /*0012*/ 	.short	0x0048
        /*0014*/ 	.byte	0x00, 0xf4, 0x21, 0x00


	//----- nvinfo : EIATTR_KPARAM_INFO
	.align		4
.L_18:
        /*0018*/ 	.byte	0x04, 0x17
        /*001a*/ 	.short	(.L_20 - .L_19)
.L_19:
        /*001c*/ 	.word	0x00000000
        /*0020*/ 	.short	0x0009
        /*0022*/ 	.short	0x0040
        /*0024*/ 	.byte	0x00, 0xf4, 0x21, 0x00


	//----- nvinfo : EIATTR_KPARAM_INFO
	.align		4
.L_20:
        /*0028*/ 	.byte	0x04, 0x17
        /*002a*/ 	.short	(.L_22 - .L_21)
.L_21:
        /*002c*/ 	.word	0x00000000
        /*0030*/ 	.short	0x0008
        /*0032*/ 	.short	0x0038
        /*0034*/ 	.byte	0x00, 0xf0, 0x21, 0x00


	//----- nvinfo : EIATTR_KPARAM_INFO
	.align		4
.L_22:
        /*0038*/ 	.byte	0x04, 0x17
        /*003a*/ 	.short	(.L_24 - .L_23)
.L_23:
        /*003c*/ 	.word	0x00000000
        /*0040*/ 	.short	0x0007
        /*0042*/ 	.short	0x0030
        /*0044*/ 	.byte	0x00, 0xf0, 0x21, 0x00


	//----- nvinfo : EIATTR_KPARAM_INFO
	.align		4
.L_24:
        /*0048*/ 	.byte	0x04, 0x17
        /*004a*/ 	.short	(.L_26 - .L_25)
.L_25:
        /*004c*/ 	.word	0x00000000
        /*0050*/ 	.short	0x0006
        /*0052*/ 	.short	0x0028
        /*0054*/ 	.byte	0x00, 0xf0, 0x21, 0x00


	//----- nvinfo : EIATTR_KPARAM_INFO
	.align		4
.L_26:
        /*0058*/ 	.byte	0x04, 0x17
        /*005a*/ 	.short	(.L_28 - .L_27)
.L_27:
        /*005c*/ 	.word	0x00000000
        /*0060*/ 	.short	0x0005
        /*0062*/ 	.short	0x0020
        /*0064*/ 	.byte	0x00, 0xf0, 0x11, 0x00


	//----- nvinfo : EIATTR_KPARAM_INFO
	.align		4
.L_28:
        /*0068*/ 	.byte	0x04, 0x17
        /*006a*/ 	.short	(.L_30 - .L_29)
.L_29:
        /*006c*/ 	.word	0x00000000
        /*0070*/ 	.short	0x0004
        /*0072*/ 	.short	0x001c
        /*0074*/ 	.byte	0x00, 0xf0, 0x11, 0x00


	//----- nvinfo : EIATTR_KPARAM_INFO
	.align		4
.L_30:
        /*0078*/ 	.byte	0x04, 0x17
        /*007a*/ 	.short	(.L_32 - .L_31)
.L_31:
        /*007c*/ 	.word	0x00000000
        /*0080*/ 	.short	0x0003
        /*0082*/ 	.short	0x0018
        /*0084*/ 	.byte	0x00, 0xf0, 0x11, 0x00


	//----- nvinfo : EIATTR_KPARAM_INFO
	.align		4
.L_32:
        /*0088*/ 	.byte	0x04, 0x17
        /*008a*/ 	.short	(.L_34 - .L_33)
.L_33:
        /*008c*/ 	.word	0x00000000
        /*0090*/ 	.short	0x0002
        /*0092*/ 	.short	0x0010
        /*0094*/ 	.byte	0x00, 0xf4, 0x21, 0x00


	//----- nvinfo : EIATTR_KPARAM_INFO
	.align		4
.L_34:
        /*0098*/ 	.byte	0x04, 0x17
        /*009a*/ 	.short	(.L_36 - .L_35)
.L_35:
        /*009c*/ 	.word	0x00000000
        /*00a0*/ 	.short	0x0001
        /*00a2*/ 	.short	0x0008
        /*00a4*/ 	.byte	0x00, 0xf4, 0x21, 0x00


	//----- nvinfo : EIATTR_KPARAM_INFO
	.align		4
.L_36:
        /*00a8*/ 	.byte	0x04, 0x17
        /*00aa*/ 	.short	(.L_38 - .L_37)
.L_37:
        /*00ac*/ 	.word	0x00000000
        /*00b0*/ 	.short	0x0000
        /*00b2*/ 	.short	0x0000
        /*00b4*/ 	.byte	0x00, 0xf4, 0x21, 0x00


	//----- nvinfo : EIATTR_AT_ENTRY_FRAGMENTS
	.align		4
.L_38:
        /*00b8*/ 	.byte	0x04, 0x4f
        /*00ba*/ 	.short	(.L_40 - .L_39)


	//   ....[0]....
.L_39:
        /*00bc*/ 	.word	0x00000004


	//----- nvinfo : EIATTR_RESERVED_SMEM_USED
	.align		4
.L_40:
        /*00c0*/ 	.byte	0x01, 0x41
	.zero		2


	//----- nvinfo : EIATTR_SPARSE_MMA_MASK
	.align		4
        /*00c4*/ 	.byte	0x03, 0x50
        /*00c6*/ 	.short	0x0000


	//----- nvinfo : EIATTR_TCGEN05_1CTA_USED
	.align		4
        /*00c8*/ 	.byte	0x01, 0x51
	.zero		2


	//----- nvinfo : EIATTR_MAXREG_COUNT
	.align		4
        /*00cc*/ 	.byte	0x03, 0x1b
        /*00ce*/ 	.short	0x00ff


	//----- nvinfo : EIATTR_NUM_BARRIERS
	.align		4
        /*00d0*/ 	.byte	0x02, 0x4c
        /*00d2*/ 	.byte	0x01
	.zero		1


	//----- nvinfo : EIATTR_INT_WARP_WIDE_INSTR_OFFSETS
	.align		4
        /*00d4*/ 	.byte	0x04, 0x31
        /*00d6*/ 	.short	(.L_42 - .L_41)


	//   ....[0]....
.L_41:
        /*00d8*/ 	.word	0x000016a0


	//   ....[1]....
        /*00dc*/ 	.word	0x000016c0


	//   ....[2]....
        /*00e0*/ 	.word	0x00001740


	//   ....[3]....
        /*00e4*/ 	.word	0x00001850


	//   ....[4]....
        /*00e8*/ 	.word	0x00001860


	//   ....[5]....
        /*00ec*/ 	.word	0x000018d0


	//   ....[6]....
        /*00f0*/ 	.word	0x000018e0


	//   ....[7]....
        /*00f4*/ 	.word	0x00001a30


	//   ....[8]....
        /*00f8*/ 	.word	0x00001a40


	//   ....[9]....
        /*00fc*/ 	.word	0x00001b60


	//   ....[10]....
        /*0100*/ 	.word	0x00001b70


	//   ....[11]....
        /*0104*/ 	.word	0x00001bb0


	//   ....[12]....
        /*0108*/ 	.word	0x00001bf0


	//   ....[13]....
        /*010c*/ 	.word	0x00001d00


	//   ....[14]....
        /*0110*/ 	.word	0x00001d10


	//   ....[15]....
        /*0114*/ 	.word	0x00001f40


	//   ....[16]....
        /*0118*/ 	.word	0x00001f50


	//   ....[17]....
        /*011c*/ 	.word	0x00002670


	//   ....[18]....
        /*0120*/ 	.word	0x000026c0


	//----- nvinfo : EIATTR_COOP_GROUP_MASK_REGIDS
	.align		4
.L_42:
        /*0124*/ 	.byte	0x04, 0x29
        /*0126*/ 	.short	(.L_44 - .L_43)


	//   ....[0]....
.L_43:
        /*0128*/ 	.word	0xffffffff


	//   ....[1]....
        /*012c*/ 	.word	0xffffffff


	//   ....[2]....
        /*0130*/ 	.word	0xffffffff


	//   ....[3]....
        /*0134*/ 	.word	0xffffffff


	//   ....[4]....
        /*0138*/ 	.word	0xffffffff


	//   ....[5]....
        /*013c*/ 	.word	0xffffffff


	//   ....[6]....
        /*0140*/ 	.word	0xffffffff


	//   ....[7]....
        /*0144*/ 	.word	0xffffffff


	//   ....[8]....
        /*0148*/ 	.word	0xffffffff


	//   ....[9]....
        /*014c*/ 	.word	0xffffffff


	//----- nvinfo : EIATTR_COOP_GROUP_INSTR_OFFSETS
	.align		4
.L_44:
        /*0150*/ 	.byte	0x04, 0x28
        /*0152*/ 	.short	(.L_46 - .L_45)


	//   ....[0]....
.L_45:
        /*0154*/ 	.word	0x00000050


	//   ....[1]....
        /*0158*/ 	.word	0x00000310


	//   ....[2]....
        /*015c*/ 	.word	0x000004f0


	//   ....[3]....
        /*0160*/ 	.word	0x00000980


	//   ....[4]....
        /*0164*/ 	.word	0x00000ac0


	//   ....[5]....
        /*0168*/ 	.word	0x00000fa0


	//   ....[6]....
        /*016c*/ 	.word	0x000010e0


	//   ....[7]....
        /*0170*/ 	.word	0x00001530


	//   ....[8]....
        /*0174*/ 	.word	0x00002500


	//   ....[9]....
        /*0178*/ 	.word	0x00002770


	//----- nvinfo : EIATTR_VRC_CTA_INIT_COUNT
	.align		4
.L_46:
        /*017c*/ 	.byte	0x02, 0x4a
        /*017e*/ 	.byte	0x80
	.zero		1


	//----- nvinfo : EIATTR_MBARRIER_INSTR_OFFSETS
	.align		4
        /*0180*/ 	.byte	0x04, 0x39
        /*0182*/ 	.short	(.L_48 - .L_47)


	//   ....[0]....
.L_47:
        /*0184*/ 	.word	0x00001760
        /*0188*/ 	.word	0x000000ff
        /*018c*/ 	.word	0x00003000
        /*0190*/ 	.short	0x0100
        /*0192*/ 	.byte	0x08
	.zero		1


	//   ....[1]....
        /*0194*/ 	.word	0x00001770
        /*0198*/ 	.word	0x000000ff
        /*019c*/ 	.word	0x00003010
        /*01a0*/ 	.short	0x0100
        /*01a2*/ 	.byte	0x08
	.zero		1


	//   ....[2]....
        /*01a4*/ 	.word	0x00001980
        /*01a8*/ 	.word	0x000000ff
        /*01ac*/ 	.word	0x00003000
        /*01b0*/ 	.short	0x010a
        /*01b2*/ 	.byte	0x08
	.zero		1


	//   ....[3]....
        /*01b4*/ 	.word	0x00001a90
        /*01b8*/ 	.word	0x000000ff
        /*01bc*/ 	.word	0x00003010
        /*01c0*/ 	.short	0x010a
        /*01c2*/ 	.byte	0x08
	.zero		1


	//   ....[4]....
        /*01c4*/ 	.word	0x00001c70
        /*01c8*/ 	.word	0x000000ff
        /*01cc*/ 	.word	0x00003000
        /*01d0*/ 	.short	0x010a
        /*01d2*/ 	.byte	0x08
	.zero		1


	//   ....[5]....
        /*01d4*/ 	.word	0x00001d50
        /*01d8*/ 	.word	0x000000ff
        /*01dc*/ 	.word	0x00003010
        /*01e0*/ 	.short	0x010a
        /*01e2*/ 	.byte	0x08
	.zero		1


	//   ....[6]....
        /*01e4*/ 	.word	0x00001de0
        /*01e8*/ 	.word	0x000000ff
        /*01ec*/ 	.word	0x00003000
        /*01f0*/ 	.short	0x0108
        /*01f2*/ 	.byte	0x08
	.zero		1


	//   ....[7]....
        /*01f4*/ 	.word	0x00001df0
        /*01f8*/ 	.word	0x000000ff
        /*01fc*/ 	.word	0x00003010
        /*0200*/ 	.short	0x0108
        /*0202*/ 	.byte	0x08
	.zero		1


	//   ....[8]....
        /*0204*/ 	.word	0x00002790
        /*0208*/ 	.word	0x000000ff
        /*020c*/ 	.word	0x00003000
        /*0210*/ 	.short	0x010a
        /*0212*/ 	.byte	0x08
	.zero		1


	//   ....[9]....
        /*0214*/ 	.word	0x000027c0
        /*0218*/ 	.word	0x000000ff
        /*021c*/ 	.word	0x00003010
        /*0220*/ 	.short	0x010a
        /*0222*/ 	.byte	0x08
	.zero		1


	//   ....[10]....
        /*0224*/ 	.word	0x000027f0
        /*0228*/ 	.word	0x000000ff
        /*022c*/ 	.word	0x00003000
        /*0230*/ 	.short	0x010a
        /*0232*/ 	.byte	0x08
	.zero		1


	//   ....[11]....
        /*0234*/ 	.word	0x00002820
        /*0238*/ 	.word	0x000000ff
        /*023c*/ 	.word	0x00003010
        /*0240*/ 	.short	0x010a
        /*0242*/ 	.byte	0x08
	.zero		1


	//----- nvinfo : EIATTR_NUM_MBARRIERS
	.align		4
.L_48:
        /*0244*/ 	.byte	0x03, 0x38
        /*0246*/ 	.short	0x0002


	//----- nvinfo : EIATTR_EXIT_INSTR_OFFSETS
	.align		4
        /*0248*/ 	.byte	0x04, 0x1c
        /*024a*/ 	.short	(.L_50 - .L_49)


	//   ....[0]....
.L_49:
        /*024c*/ 	.word	0x00002780


	//----- nvinfo : EIATTR_REQNTID
	.align		4
.L_50:
        /*0250*/ 	.byte	0x04, 0x10
        /*0252*/ 	.short	(.L_52 - .L_51)
.L_51:
        /*0254*/ 	.word	0x00000100
        /*0258*/ 	.word	0x00000001
        /*025c*/ 	.word	0x00000001


	//----- nvinfo : EIATTR_CRS_STACK_SIZE
	.align		4
.L_52:
        /*0260*/ 	.byte	0x04, 0x1e
        /*0262*/ 	.short	(.L_54 - .L_53)
.L_53:
        /*0264*/ 	.word	0x00000000


	//----- nvinfo : EIATTR_CBANK_PARAM_SIZE
	.align		4
.L_54:
        /*0268*/ 	.byte	0x03, 0x19
        /*026a*/ 	.short	0x0050


	//----- nvinfo : EIATTR_PARAM_CBANK
	.align		4
        /*026c*/ 	.byte	0x04, 0x0a
        /*026e*/ 	.short	(.L_56 - .L_55)
	.align		4
.L_55:
        /*0270*/ 	.word	index@(.nv.constant0.gluon_tcgen05)
        /*0274*/ 	.short	0x0380
        /*0276*/ 	.short	0x0050


	//----- nvinfo : EIATTR_SW_WAR
	.align		4
.L_56:
        /*0278*/ 	.byte	0x04, 0x36
        /*027a*/ 	.short	(.L_58 - .L_57)
.L_57:
        /*027c*/ 	.word	0x00000008
.L_58:


//--------------------- .nv.compat                --------------------------
	.section	.nv.compat,"",@"SHT_CUDA_COMPAT_INFO"
	.align	4
        /*0000*/ 	.byte	0x02, 0x02, 0x02, 0x00, 0x02, 0x05, 0x05, 0x00, 0x02, 0x03, 0x03, 0x00, 0x02, 0x06, 0x01, 0x00


//--------------------- .nv.callgraph             --------------------------
	.section	.nv.callgraph,"",@"SHT_CUDA_CALLGRAPH"
	.align	4
	.sectionentsize	8
	.align		4
        /*0000*/ 	.word	0x00000000
	.align		4
        /*0004*/ 	.word	0xffffffff
	.align		4
        /*0008*/ 	.word	0x00000000
	.align		4
        /*000c*/ 	.word	0xfffffffe
	.align		4
        /*0010*/ 	.word	0x00000000
	.align		4
        /*0014*/ 	.word	0xfffffffd
	.align		4
        /*0018*/ 	.word	0x00000000
	.align		4
        /*001c*/ 	.word	0xfffffffc


//--------------------- .text.gluon_tcgen05       --------------------------
	.section	.text.gluon_tcgen05,"ax",@progbits
	.align	128
        .global         gluon_tcgen05
        .type           gluon_tcgen05,@function
        .size           gluon_tcgen05,(.L_x_74 - gluon_tcgen05)
        .other          gluon_tcgen05,@"STO_CUDA_ENTRY STV_DEFAULT"
gluon_tcgen05:
.text.gluon_tcgen05:
[----:B------:R-:W1:Y:S01]  /*0000*/  LDC R1, c[0x0][0x37c] ;  /* 0x0000df00ff017b82 */ /* 0x000e620000000800 */
[----:B------:R-:W2:Y:S02]  /*0010*/  S2R R0, SR_TID.X ;  /* 0x0000000000007919 */ /* 0x000ea40000002100 */
[----:B--2---:R-:W-:-:S13]  /*0020*/  ISETP.GE.U32.AND P2, PT, R0, 0x20, PT ;  /* 0x000000200000780c */ /* 0x004fda0003f46070 */
[----:B------:R-:W-:Y:S05]  /*0030*/  @P2 BRA `(.L_x_0) ;  /* 0x0000000000b82947 */ /* 0x000fea0003800000 */
[----:B------:R-:W2:Y:S01]  /*0040*/  S2UR UR6, SR_CgaCtaId ;  /* 0x00000000000679c3 */ /* 0x000ea20000008800 */
[----:B------:R-:W-:Y:S01]  /*0050*/  NOP ;  /* 0x0000000000007918 */ /* 0x000fe20000000000 */
[----:B------:R-:W-:Y:S02]  /*0060*/  UMOV UR4, 0x40 ;  /* 0x0000004000047882 */ /* 0x000fe40000000000 */
[----:B--2---:R-:W-:-:S09]  /*0070*/  ULEA UR4, UR6, UR4, 0x18 ;  /* 0x0000000406047291 */ /* 0x004fd2000f8ec0ff */
[----:B------:R-:W2:Y:S01]  /*0080*/  LDS.U8 R2, [UR4] ;  /* 0x00000004ff027984 */ /* 0x000ea20008000000 */
[----:B------:R-:W-:Y:S02]  /*0090*/  UMOV UR4, 0x400 ;  /* 0x0000040000047882 */ /* 0x000fe40000000000 */
[----:B------:R-:W-:Y:S01]  /*00a0*/  ULEA UR4, UR6, UR4, 0x18 ;  /* 0x0000000406047291 */ /* 0x000fe2000f8ec0ff */
[----:B--2---:R-:W-:-:S13]  /*00b0*/  ISETP.NE.AND P0, PT, R2, RZ, PT ;  /* 0x000000ff0200720c */ /* 0x004fda0003f05270 */
[----:B------:R-:W-:Y:S05]  /*00c0*/  @P0 BRA `(.L_x_1) ;  /* 0x00000000007c0947 */ /* 0x000fea0003800000 */
[----:B------:R-:W-:-:S13]  /*00d0*/  ELECT P0, URZ, PT ;  /* 0x0000000000ff782f */ /* 0x000fda0003800000 */
[----:B------:R-:W-:Y:S05]  /*00e0*/  @!P0 BRA `(.L_x_2) ;  /* 0x0000000000848947 */ /* 0x000fea0003800000 */
[----:B------:R-:W-:Y:S01]  /*00f0*/  UMOV UR5, 0x8 ;  /* 0x0000000800057882 */ /* 0x000fe20000000000 */
[----:B------:R-:W-:Y:S02]  /*0100*/  IMAD.MOV.U32 R5, RZ, RZ, 0x1 ;  /* 0x00000001ff057424 */ /* 0x000fe400078e00ff */
[----:B------:R-:W-:Y:S02]  /*0110*/  IMAD.MOV.U32 R3, RZ, RZ, 0xff ;  /* 0x000000ffff037424 */ /* 0x000fe400078e00ff */
[----:B------:R-:W-:Y:S04]  /*0120*/  DEPBAR.LE SB2, 0x36 ;  /* 0x0000ad800000791a */ /* 0x000fe80000000000 */
[----:B------:R-:W2:Y:S02]  /*0130*/  UTCATOMSWS.FIND_AND_SET.ALIGN UP0, UR5, UR5 ;  /* 0x00000005000575e3 */ /* 0x000ea40008000800 */
[----:B--2---:R-:W-:-:S04]  /*0140*/  PLOP3.LUT P0, PT, PT, PT, UP0, 0x80, 0x8 ;  /* 0x000000000008781c */ /* 0x004fc80003f0f008 */
[----:B------:R-:W-:-:S04]  /*0150*/  SEL R2, RZ, 0xffffffff, !P0 ;  /* 0xffffffffff027807 */ /* 0x000fc80004000000 */
[----:B------:R-:W-:Y:S01]  /*0160*/  ISETP.NE.AND P0, PT, R2, RZ, PT ;  /* 0x000000ff0200720c */ /* 0x000fe20003f05270 */
[----:B------:R-:W-:-:S12]  /*0170*/  IMAD.U32 R2, RZ, RZ, UR5 ;  /* 0x00000005ff027e24 */ /* 0x000fd8000f8e00ff */
[----:B------:R-:W-:Y:S05]  /*0180*/  @P0 BRA `(.L_x_3) ;  /* 0x0000000000240947 */ /* 0x000fea0003800000 */
.L_x_4:
[----:B------:R-:W-:Y:S05]  /*0190*/  NANOSLEEP 0x64 ;  /* 0x000000640000795d */ /* 0x000fea0003800000 */
[----:B------:R-:W-:-:S05]  /*01a0*/  UMOV UR5, 0x8 ;  /* 0x0000000800057882 */ /* 0x000fca0000000000 */
[----:B------:R-:W-:Y:S04]  /*01b0*/  DEPBAR.LE SB2, 0x36 ;  /* 0x0000ad800000791a */ /* 0x000fe80000000000 */
[----:B------:R-:W2:Y:S02]  /*01c0*/  UTCATOMSWS.FIND_AND_SET.ALIGN UP0, UR5, UR5 ;  /* 0x00000005000575e3 */ /* 0x000ea40008000800 */
[----:B--2---:R-:W-:-:S04]  /*01d0*/  PLOP3.LUT P0, PT, PT, PT, UP0, 0x80, 0x8 ;  /* 0x000000000008781c */ /* 0x004fc80003f0f008 */
[----:B------:R-:W-:-:S04]  /*01e0*/  SEL R2, RZ, 0xffffffff, !P0 ;  /* 0xffffffffff027807 */ /* 0x000fc80004000000 */
[----:B------:R-:W-:Y:S01]  /*01f0*/  ISETP.NE.AND P0, PT, R2, RZ, PT ;  /* 0x000000ff0200720c */ /* 0x000fe20003f05270 */
[----:B------:R-:W-:-:S12]  /*0200*/  IMAD.U32 R2, RZ, RZ, UR5 ;  /* 0x00000005ff027e24 */ /* 0x000fd8000f8e00ff */
[----:B------:R-:W-:Y:S05]  /*0210*/  @!P0 BRA `(.L_x_4) ;  /* 0xfffffffc00dc8947 */ /* 0x000fea000383ffff */
.L_x_3:
[C---:B------:R-:W-:Y:S01]  /*0220*/  VIADD R4, R2.reuse, 0x10 ;  /* 0x0000001002047836 */ /* 0x040fe20000000000 */
[----:B------:R-:W-:Y:S01]  /*0230*/  UMOV UR5, 0x50 ;  /* 0x0000005000057882 */ /* 0x000fe20000000000 */
[----:B------:R-:W-:Y:S01]  /*0240*/  SHF.L.U32 R3, R3, R2, RZ ;  /* 0x0000000203037219 */ /* 0x000fe200000006ff */
[----:B------:R-:W-:Y:S01]  /*0250*/  ULEA UR5, UR6, UR5, 0x18 ;  /* 0x0000000506057291 */ /* 0x000fe2000f8ec0ff */
[----:B------:R-:W-:Y:S01]  /*0260*/  IMAD.SHL.U32 R2, R2, 0x20, RZ ;  /* 0x0000002002027824 */ /* 0x000fe200078e00ff */
[----:B------:R-:W-:-:S04]  /*0270*/  SHF.L.U32 R4, R5, R4, RZ ;  /* 0x0000000405047219 */ /* 0x000fc800000006ff */
[----:B------:R-:W-:-:S05]  /*0280*/  LOP3.LUT R3, R4, R3, RZ, 0xfc, !PT ;  /* 0x0000000304037212 */ /* 0x000fca00078efcff */
[----:B------:R2:W-:Y:S04]  /*0290*/  ATOMS.OR RZ, [UR5], R3 ;  /* 0x00000003ffff798c */ /* 0x0005e8000b000005 */
[----:B------:R2:W-:Y:S01]  /*02a0*/  STS [UR4], R2 ;  /* 0x00000002ff007988 */ /* 0x0005e20008000804 */
[----:B------:R-:W-:Y:S05]  /*02b0*/  BRA `(.L_x_2) ;  /* 0x0000000000107947 */ /* 0x000fea0003800000 */
.L_x_1:
[----:B------:R-:W-:Y:S01]  /*02c0*/  IMAD.MOV.U32 R3, RZ, RZ, -0x1 ;  /* 0xffffffffff037424 */ /* 0x000fe200078e00ff */
[----:B------:R-:W-:-:S04]  /*02d0*/  MOV R2, 0x300 ;  /* 0x0000030000027802 */ /* 0x000fc80000000f00 */
[----:B------:R2:W-:Y:S03]  /*02e0*/  STS [UR4], R3 ;  /* 0x00000003ff007988 */ /* 0x0005e60008000804 */
[----:B-12---:R-:W-:Y:S05]  /*02f0*/  CALL.REL.NOINC `($__internal_1_$__cuda_sm10x_tcgen05_guardrail_trap_phase_invalid_during_alloc) ;  /* 0x0000002400607944 */ /* 0x006fea0003c00000 */
.L_x_2:
[----:B------:R-:W-:Y:S05]  /*0300*/  WARPSYNC.ALL ;  /* 0x0000000000007948 */ /* 0x000fea0003800000 */
[----:B------:R-:W-:Y:S01]  /*0310*/  NOP ;  /* 0x0000000000007918 */ /* 0x000fe20000000000 */
.L_x_0:
[----:B------:R-:W3:Y:S08]  /*0320*/  S2UR UR4, SR_CgaCtaId ;  /* 0x00000000000479c3 */ /* 0x000ef00000008800 */
[----:B------:R-:W-:Y:S01]  /*0330*/  BAR.SYNC.DEFER_BLOCKING 0x0 ;  /* 0x0000000000007b1d */ /* 0x000fe20000010000 */
[----:B------:R-:W-:-:S05]  /*0340*/  LOP3.LUT R132, R0, 0xff, RZ, 0xc0, !PT ;  /* 0x000000ff00847812 */ /* 0x000fca00078ec0ff */
[----:B------:R-:W-:Y:S02]  /*0350*/  UMOV UR8, 0x400 ;  /* 0x0000040000087882 */ /* 0x000fe40000000000 */
[----:B------:R-:W4:Y:S08]  /*0360*/  LDC R10, c[0x0][0x3a0] ;  /* 0x0000e800ff0a7b82 */ /* 0x000f300000000800 */
[----:B------:R-:W5:Y:S01]  /*0370*/  S2UR UR11, SR_CTAID.Y ;  /* 0x00000000000b79c3 */ /* 0x000f620000002600 */
[----:B---3--:R-:W-:-:S09]  /*0380*/  ULEA UR8, UR4, UR8, 0x18 ;  /* 0x0000000804087291 */ /* 0x008fd2000f8ec0ff */
[----:B--2---:R-:W2:Y:S01]  /*0390*/  LDS R3, [UR8] ;  /* 0x00000008ff037984 */ /* 0x004ea20008000800 */
[----:B------:R-:W-:Y:S06]  /*03a0*/  BAR.SYNC.DEFER_BLOCKING 0x0 ;  /* 0x0000000000007b1d */ /* 0x000fec0000010000 */
[----:B------:R-:W-:Y:S05]  /*03b0*/  @P2 BRA `(.L_x_5) ;  /* 0x0000000000182947 */ /* 0x000fea0003800000 */
[----:B------:R-:W-:Y:S01]  /*03c0*/  ELECT P0, URZ, PT ;  /* 0x0000000000ff782f */ /* 0x000fe20003800000 */
[----:B------:R-:W-:Y:S01]  /*03d0*/  IMAD.MOV.U32 R2, RZ, RZ, 0x1 ;  /* 0x00000001ff027424 */ /* 0x000fe200078e00ff */
[----:B------:R-:W-:Y:S01]  /*03e0*/  UMOV UR5, 0x40 ;  /* 0x0000004000057882 */ /* 0x000fe20000000000 */
[----:B------:R-:W-:Y:S01]  /*03f0*/  UVIRTCOUNT.DEALLOC.SMPOOL 0x80 ;  /* 0x000000800000784c */ /* 0x000fe20000000000 */
[----:B------:R-:W-:-:S09]  /*0400*/  ULEA UR5, UR4, UR5, 0x18 ;  /* 0x0000000504057291 */ /* 0x000fd2000f8ec0ff */
[----:B------:R3:W-:Y:S03]  /*0410*/  @P0 STS.U8 [UR5], R2 ;  /* 0x00000002ff000988 */ /* 0x0007e60008000005 */
.L_x_5:
[----:B------:R-:W3:Y:S01]  /*0420*/  S2UR UR4, SR_CTAID.Z ;  /* 0x00000000000479c3 */ /* 0x000ee20000002700 */
[----:B------:R-:W5:Y:S01]  /*0430*/  LDCU UR5, c[0x0][0x370] ;  /* 0x00006e00ff0577ac */ /* 0x000f620008000800 */
[----:B------:R-:W-:Y:S01]  /*0440*/  ISETP.GE.U32.AND P0, PT, R132, 0x20, PT ;  /* 0x000000208400780c */ /* 0x000fe20003f06070 */
[----:B----4-:R-:W-:Y:S01]  /*0450*/  VIADD R5, R10, 0xffffffff ;  /* 0xffffffff0a057836 */ /* 0x010fe20000000000 */
[C---:B------:R-:W-:Y:S01]  /*0460*/  ISETP.NE.U32.AND P3, PT, R132.reuse, RZ, PT ;  /* 0x000000ff8400720c */ /* 0x040fe20003f65070 */
[----:B------:R-:W3:Y:S01]  /*0470*/  LDCU UR6, c[0x0][0x374] ;  /* 0x00006e80ff0677ac */ /* 0x000ee20008000800 */
[----:B------:R-:W-:Y:S01]  /*0480*/  LEA R4, R132, UR8, 0x2 ;  /* 0x0000000884047c11 */ /* 0x000fe2000f8e10ff */
[----:B------:R-:W-:Y:S01]  /*0490*/  BSSY.RECONVERGENT B0, `(.L_x_6) ;  /* 0x0000015000007945 */ /* 0x000fe20003800200 */
[----:B------:R-:W5:Y:S01]  /*04a0*/  S2UR UR9, SR_CTAID.X ;  /* 0x00000000000979c3 */ /* 0x000f620000002500 */
[----:B------:R-:W4:Y:S01]  /*04b0*/  LDCU.64 UR12, c[0x0][0x3c0] ;  /* 0x00007800ff0c77ac */ /* 0x000f220008000a00 */
[----:B--2---:R-:W-:-:S05]  /*04c0*/  R2UR UR25, R3 ;  /* 0x00000000031972ca */ /* 0x004fca00000e0000 */
[----:B------:R2:W-:Y:S01]  /*04d0*/  @!P0 STS [R4], RZ ;  /* 0x000000ff04008388 */ /* 0x0005e20000000800 */
[----:B------:R-:W1:Y:S01]  /*04e0*/  LDC R6, c[0x0][0x398] ;  /* 0x0000e600ff067b82 */ /* 0x000e620000000800 */
[----:B------:R-:W-:Y:S02]  /*04f0*/  NOP ;  /* 0x0000000000007918 */ /* 0x000fe40000000000 */
[----:B------:R2:W-:Y:S01]  /*0500*/  @!P3 STS [UR8+0x20], R5 ;  /* 0x00002005ff00b988 */ /* 0x0005e20008000808 */
[----:B---3-5:R-:W-:-:S04]  /*0510*/  UIMAD UR4, UR4, UR6, UR11 ;  /* 0x00000006040472a4 */ /* 0x028fc8000f8e020b */
[----:B------:R-:W-:-:S04]  /*0520*/  UIMAD UR4, UR4, UR5, UR9 ;  /* 0x00000005040472a4 */ /* 0x000fc8000f8e0209 */
[----:B------:R-:W-:-:S04]  /*0530*/  UIMAD UR4, UR4, 0x180, URZ ;  /* 0x00000180040478a4 */ /* 0x000fc8000f8e02ff */
[----:B----4-:R-:W-:Y:S01]  /*0540*/  UIADD3 UR6, UP0, UPT, UR4, UR12, URZ ;  /* 0x0000000c04067290 */ /* 0x010fe2000ff1e0ff */
[----:B-1----:R-:W-:-:S03]  /*0550*/  VIADD R6, R6, 0xffffffff ;  /* 0xffffffff06067836 */ /* 0x002fc60000000000 */
[----:B------:R-:W-:Y:S01]  /*0560*/  ULEA.HI.X.SX32 UR7, UR4, UR13, 0x1, UP0 ;  /* 0x0000000d04077291 */ /* 0x000fe200080f0eff */
[----:B--2---:R-:W-:Y:S11]  /*0570*/  @P3 BRA `(.L_x_7) ;  /* 0x0000000000183947 */ /* 0x004ff60003800000 */
[----:B------:R-:W1:Y:S01]  /*0580*/  LDS R2, [UR8+0x8] ;  /* 0x00000808ff027984 */ /* 0x000e620008000800 */
[----:B------:R-:W2:Y:S01]  /*0590*/  LDC.64 R8, c[0x0][0x380] ;  /* 0x0000e000ff087b82 */ /* 0x000ea20000000a00 */
[----:B------:R-:W-:Y:S02]  /*05a0*/  IMAD.MOV.U32 R3, RZ, RZ, 0x70 ;  /* 0x00000070ff037424 */ /* 0x000fe400078e00ff */
[----:B--2---:R2:W-:Y:S03]  /*05b0*/  STS.64 [UR8], R8 ;  /* 0x00000008ff007988 */ /* 0x0045e60008000a08 */
[----:B-1----:R-:W-:-:S05]  /*05c0*/  LOP3.LUT R2, R2, 0x10, R3, 0xd8, !PT ;  /* 0x0000001002027812 */ /* 0x002fca00078ed803 */
[----:B------:R2:W-:Y:S02]  /*05d0*/  STS [UR8+0x8], R2 ;  /* 0x00000802ff007988 */ /* 0x0005e40008000808 */
.L_x_7:
[----:B------:R-:W-:Y:S05]  /*05e0*/  BSYNC.RECONVERGENT B0 ;  /* 0x0000000000007941 */ /* 0x000fea0003800200 */
.L_x_6:
[----:B------:R-:W-:Y:S04]  /*05f0*/  BSSY.RECONVERGENT B0, `(.L_x_8) ;  /* 0x000000a000007945 */ /* 0x000fe80003800200 */
[----:B------:R-:W-:Y:S05]  /*0600*/  @P3 BRA `(.L_x_9) ;  /* 0x0000000000203947 */ /* 0x000fea0003800000 */
[----:B--2---:R-:W1:Y:S01]  /*0610*/  LDS R2, [UR8+0x34] ;  /* 0x00003408ff027984 */ /* 0x004e620008000800 */
[----:B------:R-:W-:Y:S02]  /*0620*/  IMAD.MOV.U32 R3, RZ, RZ, 0x1f000000 ;  /* 0x1f000000ff037424 */ /* 0x000fe400078e00ff */
[----:B------:R-:W-:Y:S01]  /*0630*/  @!P3 IMAD.MOV.U32 R7, RZ, RZ, 0x7f ;  /* 0x0000007fff07b424 */ /* 0x000fe200078e00ff */
[----:B------:R-:W2:Y:S02]  /*0640*/  @!P3 LDS R8, [UR8+0x38] ;  /* 0x00003808ff08b984 */ /* 0x000ea40008000800 */
[----:B-1----:R-:W-:Y:S02]  /*0650*/  LOP3.LUT R2, R2, 0xff000000, R3, 0xb8, !PT ;  /* 0xff00000002027812 */ /* 0x002fe400078eb803 */
[----:B--2---:R-:W-:-:S03]  /*0660*/  @!P3 LOP3.LUT R3, R8, 0xff, R7, 0xb8, !PT ;  /* 0x000000ff0803b812 */ /* 0x004fc600078eb807 */
[----:B------:R1:W-:Y:S04]  /*0670*/  STS [UR8+0x34], R2 ;  /* 0x00003402ff007988 */ /* 0x0003e80008000808 */
[----:B------:R1:W-:Y:S02]  /*0680*/  @!P3 STS [UR8+0x38], R3 ;  /* 0x00003803ff00b988 */ /* 0x0003e40008000808 */
.L_x_9:
[----:B------:R-:W-:Y:S05]  /*0690*/  BSYNC.RECONVERGENT B0 ;  /* 0x0000000000007941 */ /* 0x000fea0003800200 */
.L_x_8:
[----:B------:R-:W-:Y:S04]  /*06a0*/  BSSY.RECONVERGENT B0, `(.L_x_10) ;  /* 0x000000a000007945 */ /* 0x000fe80003800200 */
[----:B------:R-:W-:Y:S05]  /*06b0*/  @P3 BRA `(.L_x_11) ;  /* 0x0000000000203947 */ /* 0x000fea0003800000 */
[----:B-12---:R-:W1:Y:S01]  /*06c0*/  LDS R2, [UR8+0x1c] ;  /* 0x00001c08ff027984 */ /* 0x006e620008000800 */
[----:B------:R-:W2:Y:S03]  /*06d0*/  LDC.64 R8, c[0x0][0x3a8] ;  /* 0x0000ea00ff087b82 */ /* 0x000ea60000000a00 */
[----:B------:R3:W-:Y:S01]  /*06e0*/  STS [UR8+0x24], R6 ;  /* 0x00002406ff007988 */ /* 0x0007e20008000808 */
[--C-:B--2---:R-:W-:Y:S02]  /*06f0*/  SHF.R.U32.HI R7, RZ, 0x4, R9.reuse ;  /* 0x00000004ff077819 */ /* 0x104fe40000011609 */
[----:B------:R-:W-:-:S05]  /*0700*/  SHF.R.U64 R3, R8, 0x4, R9 ;  /* 0x0000000408037819 */ /* 0x000fca0000001209 */
[----:B------:R3:W-:Y:S01]  /*0710*/  STS [UR8+0xc], R3 ;  /* 0x00000c03ff007988 */ /* 0x0007e20008000808 */
[----:B-1----:R-:W-:-:S05]  /*0720*/  LOP3.LUT R2, R2, 0xf, R7, 0xb8, !PT ;  /* 0x0000000f02027812 */ /* 0x002fca00078eb807 */
[----:B------:R3:W-:Y:S02]  /*0730*/  STS [UR8+0x1c], R2 ;  /* 0x00001c02ff007988 */ /* 0x0007e40008000808 */
.L_x_11:
[----:B------:R-:W-:Y:S05]  /*0740*/  BSYNC.RECONVERGENT B0 ;  /* 0x0000000000007941 */ /* 0x000fea0003800200 */
.L_x_10:
[----:B------:R-:W-:Y:S04]  /*0750*/  BSSY.RECONVERGENT B1, `(.L_x_12) ;  /* 0x000001d000017945 */ /* 0x000fe80003800200 */
[----:B------:R-:W-:Y:S04]  /*0760*/  BSSY.RELIABLE B0, `(.L_x_13) ;  /* 0x0000018000007945 */ /* 0x000fe80003800100 */
[----:B------:R-:W-:Y:S05]  /*0770*/  @P3 BRA `(.L_x_14) ;  /* 0x00000000001c3947 */ /* 0x000fea0003800000 */
[----:B-123--:R-:W1:Y:S02]  /*0780*/  LDS R2, [UR8+0x34] ;  /* 0x00003408ff027984 */ /* 0x00ee640008000800 */
[----:B-1----:R-:W-:-:S05]  /*0790*/  LOP3.LUT R2, R2, 0x7, RZ, 0xb8, !PT ;  /* 0x0000000702027812 */ /* 0x002fca00078eb8ff */
[----:B------:R1:W-:Y:S01]  /*07a0*/  STS [UR8+0x34], R2 ;  /* 0x00003402ff007988 */ /* 0x0003e20008000808 */
[----:B------:R-:W-:Y:S05]  /*07b0*/  @P3 BRA `(.L_x_15) ;  /* 0x00000000001c3947 */ /* 0x000fea0003800000 */
[----:B-1----:R-:W1:Y:S02]  /*07c0*/  LDS R2, [UR8+0x34] ;  /* 0x00003408ff027984 */ /* 0x002e640008000800 */
[----:B-1----:R-:W-:-:S05]  /*07d0*/  LOP3.LUT R2, R2, 0x38, RZ, 0xb8, !PT ;  /* 0x0000003802027812 */ /* 0x002fca00078eb8ff */
[----:B------:R4:W-:Y:S02]  /*07e0*/  STS [UR8+0x34], R2 ;  /* 0x00003402ff007988 */ /* 0x0009e40008000808 */
.L_x_14:
[----:B------:R-:W-:Y:S05]  /*07f0*/  @P3 BRA `(.L_x_16) ;  /* 0x00000000001c3947 */ /* 0x000fea0003800000 */
[----:B-1234-:R-:W1:Y:S02]  /*0800*/  LDS R2, [UR8+0x8] ;  /* 0x00000808ff027984 */ /* 0x01ee640008000800 */
[----:B-1----:R-:W-:-:S05]  /*0810*/  LOP3.LUT R2, R2, 0x780, RZ, 0xb8, !PT ;  /* 0x0000078002027812 */ /* 0x002fca00078eb8ff */
[----:B------:R2:W-:Y:S02]  /*0820*/  STS [UR8+0x8], R2 ;  /* 0x00000802ff007988 */ /* 0x0005e40008000808 */
.L_x_15:
[----:B------:R-:W-:Y:S05]  /*0830*/  @P3 BRA `(.L_x_17) ;  /* 0x0000000000283947 */ /* 0x000fea0003800000 */
[----:B-12---:R-:W1:Y:S02]  /*0840*/  LDS R2, [UR8+0x8] ;  /* 0x00000808ff027984 */ /* 0x006e640008000800 */
[----:B-1----:R-:W-:-:S05]  /*0850*/  LOP3.LUT R2, R2, 0x1800, RZ, 0xb8, !PT ;  /* 0x0000180002027812 */ /* 0x002fca00078eb8ff */
[----:B------:R5:W-:Y:S02]  /*0860*/  STS [UR8+0x8], R2 ;  /* 0x00000802ff007988 */ /* 0x000be40008000808 */
.L_x_16:
[----:B------:R-:W-:Y:S05]  /*0870*/  @P3 BREAK.RELIABLE B0 ;  /* 0x0000000000003942 */ /* 0x000fea0003800100 */
[----:B------:R-:W-:Y:S05]  /*0880*/  @P3 BRA `(.L_x_18) ;  /* 0x0000000000243947 */ /* 0x000fea0003800000 */
[----:B-1-3--:R-:W1:Y:S01]  /*0890*/  LDS R3, [UR8+0x8] ;  /* 0x00000808ff037984 */ /* 0x00ae620008000800 */
[----:B--2-45:R-:W-:-:S05]  /*08a0*/  IMAD.MOV.U32 R2, RZ, RZ, 0x6000 ;  /* 0x00006000ff027424 */ /* 0x034fca00078e00ff */
[----:B-1----:R-:W-:-:S04]  /*08b0*/  LOP3.LUT R2, R3, 0x2000, R2, 0xd8, !PT ;  /* 0x0000200003027812 */ /* 0x002fc800078ed802 */
[----:B------:R-:W-:-:S05]  /*08c0*/  LOP3.LUT R2, R2, 0x400000, RZ, 0xb8, !PT ;  /* 0x0040000002027812 */ /* 0x000fca00078eb8ff */
[----:B------:R3:W-:Y:S02]  /*08d0*/  STS [UR8+0x8], R2 ;  /* 0x00000802ff007988 */ /* 0x0007e40008000808 */
.L_x_17:
[----:B------:R-:W-:Y:S05]  /*08e0*/  BSYNC.RELIABLE B0 ;  /* 0x0000000000007941 */ /* 0x000fea0003800100 */
.L_x_13:
[----:B-123--:R-:W1:Y:S02]  /*08f0*/  @!P3 LDS R2, [UR8+0x8] ;  /* 0x00000808ff02b984 */ /* 0x00ee640008000800 */
[----:B-1----:R-:W-:-:S05]  /*0900*/  @!P3 LOP3.LUT R2, R2, 0x8000, RZ, 0xb8, !PT ;  /* 0x000080000202b812 */ /* 0x002fca00078eb8ff */
[----:B------:R1:W-:Y:S02]  /*0910*/  @!P3 STS [UR8+0x8], R2 ;  /* 0x00000802ff00b988 */ /* 0x0003e40008000808 */
.L_x_18:
[----:B------:R-:W-:Y:S05]  /*0920*/  BSYNC.RECONVERGENT B1 ;  /* 0x0000000000017941 */ /* 0x000fea0003800200 */
.L_x_12:
[----:B------:R-:W-:Y:S05]  /*0930*/  WARPSYNC.ALL ;  /* 0x0000000000007948 */ /* 0x000fea0003800000 */
[----:B------:R-:W-:Y:S01]  /*0940*/  NOP ;  /* 0x0000000000007918 */ /* 0x000fe20000000000 */
[----:B------:R-:W-:Y:S05]  /*0950*/  @P0 BRA `(.L_x_19) ;  /* 0x0000000000300947 */ /* 0x000fea0003800000 */
[----:B-12345:R-:W1:Y:S01]  /*0960*/  S2R R2, SR_LANEID ;  /* 0x0000000000027919 */ /* 0x03ee620000000000 */
[----:B------:R-:W-:Y:S05]  /*0970*/  WARPSYNC.ALL ;  /* 0x0000000000007948 */ /* 0x000fea0003800000 */
[----:B------:R-:W-:Y:S01]  /*0980*/  NOP ;  /* 0x0000000000007918 */ /* 0x000fe20000000000 */
[----:B-1----:R-:W-:-:S05]  /*0990*/  IMAD.SHL.U32 R7, R2, 0x4, RZ ;  /* 0x0000000402077824 */ /* 0x002fca00078e00ff */
[----:B------:R-:W1:Y:S01]  /*09a0*/  LDS R9, [R7+UR8] ;  /* 0x0000000807097984 */ /* 0x000e620008000800 */
[----:B------:R-:W-:-:S05]  /*09b0*/  IADD3 R2, P1, PT, R7, UR6, RZ ;  /* 0x0000000607027c10 */ /* 0x000fca000ff3e0ff */
[----:B------:R-:W-:-:S05]  /*09c0*/  IMAD.X R3, RZ, RZ, UR7, P1 ;  /* 0x00000007ff037e24 */ /* 0x000fca00088e06ff */
[----:B-1----:R1:W2:Y:S01]  /*09d0*/  ATOMG.E.EXCH.STRONG.GPU PT, RZ, [R2], R9 ;  /* 0x0000000902ff73a8 */ /* 0x0022a200041ee100 */
[----:B------:R-:W-:-:S04]  /*09e0*/  DEPBAR {5,4,3,2,1,0} ;  /* 0x0000003f0000791a */ /* 0x000fc80000000000 */
[----:B------:R-:W3:Y:S02]  /*09f0*/  CCTL.E.C.LDCU.IV.DEEP [UR6] ;  /* 0x0000000006007540 */ /* 0x000ee40009c08000 */
[----:B---3--:R1:W-:Y:S01]  /*0a00*/  UTMACCTL.IV [UR6] ;  /* 0x00000000060079b9 */ /* 0x0083e20008000000 */
[----:B------:R-:W-:Y:S01]  /*0a10*/  NOP ;  /* 0x0000000000007918 */ /* 0x000fe20000000000 */
.L_x_19:
[----:B------:R-:W-:Y:S05]  /*0a20*/  @P0 BRA `(.L_x_20) ;  /* 0x00000000000c0947 */ /* 0x000fea0003800000 */
[----:B------:R0:W-:Y:S01]  /*0a30*/  UTMACMDFLUSH ;  /* 0x00000000000079b7 */ /* 0x0001e20000000000 */
[----:B------:R-:W-:Y:S05]  /*0a40*/  @P0 BRA `(.L_x_20) ;  /* 0x0000000000040947 */ /* 0x000fea0003800000 */
[----:B------:R-:W-:-:S04]  /*0a50*/  DEPBAR.LE SB0, 0x0 ;  /* 0x000080000000791a */ /* 0x000fc80000000000 */
.L_x_20:
[----:B------:R-:W-:Y:S05]  /*0a60*/  WARPSYNC.ALL ;  /* 0x0000000000007948 */ /* 0x000fea0003800000 */
[----:B------:R-:W-:Y:S01]  /*0a70*/  NOP ;  /* 0x0000000000007918 */ /* 0x000fe20000000000 */
[----:B--2---:R-:W-:Y:S06]  /*0a80*/  BAR.SYNC.DEFER_BLOCKING 0x0 ;  /* 0x0000000000007b1d */ /* 0x004fec0000010000 */
[----:B------:R-:W-:Y:S02]  /*0a90*/  BSSY.RECONVERGENT B1, `(.L_x_21) ;  /* 0x000000b000017945 */ /* 0x000fe40003800200 */
[----:B------:R-:W-:Y:S06]  /*0aa0*/  BAR.SYNC.DEFER_BLOCKING 0x0 ;  /* 0x0000000000007b1d */ /* 0x000fec0000010000 */
[----:B------:R2:W-:Y:S01]  /*0ab0*/  @!P0 STS [R4], RZ ;  /* 0x000000ff04008388 */ /* 0x0005e20000000800 */
[----:B------:R-:W-:Y:S01]  /*0ac0*/  NOP ;  /* 0x0000000000007918 */ /* 0x000fe20000000000 */
[----:B------:R-:W-:Y:S05]  /*0ad0*/  @P3 BRA `(.L_x_22) ;  /* 0x0000000000183947 */ /* 0x000fea0003800000 */
[----:B-1-345:R-:W1:Y:S01]  /*0ae0*/  LDS R2, [UR8+0x8] ;  /* 0x00000808ff027984 */ /* 0x03ae620008000800 */
[----:B------:R-:W3:Y:S01]  /*0af0*/  LDC.64 R8, c[0x0][0x388] ;  /* 0x0000e200ff087b82 */ /* 0x000ee20000000a00 */
[----:B------:R-:W-:Y:S02]  /*0b00*/  IMAD.MOV.U32 R3, RZ, RZ, 0x70 ;  /* 0x00000070ff037424 */ /* 0x000fe400078e00ff */
[----:B---3--:R3:W-:Y:S03]  /*0b10*/  STS.64 [UR8], R8 ;  /* 0x00000008ff007988 */ /* 0x0087e60008000a08 */
[----:B-1----:R-:W-:-:S05]  /*0b20*/  LOP3.LUT R2, R2, 0x10, R3, 0xd8, !PT ;  /* 0x0000001002027812 */ /* 0x002fca00078ed803 */
[----:B------:R3:W-:Y:S02]  /*0b30*/  STS [UR8+0x8], R2 ;  /* 0x00000802ff007988 */ /* 0x0007e40008000808 */
.L_x_22:
[----:B-1----:R-:W-:Y:S05]  /*0b40*/  BSYNC.RECONVERGENT B1 ;  /* 0x0000000000017941 */ /* 0x002fea0003800200 */
.L_x_21:
[----:B------:R-:W-:Y:S04]  /*0b50*/  BSSY.RECONVERGENT B2, `(.L_x_23) ;  /* 0x000000f000027945 */ /* 0x000fe80003800200 */
[----:B------:R-:W-:Y:S04]  /*0b60*/  BSSY.RELIABLE B1, `(.L_x_24) ;  /* 0x000000c000017945 */ /* 0x000fe80003800100 */
[----:B------:R-:W-:Y:S05]  /*0b70*/  @P3 BRA `(.L_x_25) ;  /* 0x0000000000283947 */ /* 0x000fea0003800000 */
[----:B---345:R-:W1:Y:S01]  /*0b80*/  LDS R2, [UR8+0x34] ;  /* 0x00003408ff027984 */ /* 0x038e620008000800 */
[----:B------:R-:W-:Y:S01]  /*0b90*/  IMAD.MOV.U32 R3, RZ, RZ, 0x1f000000 ;  /* 0x1f000000ff037424 */ /* 0x000fe200078e00ff */
[----:B------:R-:W-:Y:S05]  /*0ba0*/  @P3 BREAK.RELIABLE B1 ;  /* 0x0000000000013942 */ /* 0x000fea0003800100 */
[----:B-1----:R-:W-:-:S05]  /*0bb0*/  LOP3.LUT R2, R2, 0xff000000, R3, 0xb8, !PT ;  /* 0xff00000002027812 */ /* 0x002fca00078eb803 */
[----:B------:R1:W-:Y:S01]  /*0bc0*/  STS [UR8+0x34], R2 ;  /* 0x00003402ff007988 */ /* 0x0003e20008000808 */
[----:B------:R-:W-:Y:S05]  /*0bd0*/  @P3 BRA `(.L_x_26) ;  /* 0x0000000000183947 */ /* 0x000fea0003800000 */
[----:B-1----:R-:W1:Y:S01]  /*0be0*/  LDS R2, [UR8+0x38] ;  /* 0x00003808ff027984 */ /* 0x002e620008000800 */
[----:B------:R-:W-:-:S05]  /*0bf0*/  IMAD.MOV.U32 R3, RZ, RZ, 0xff ;  /* 0x000000ffff037424 */ /* 0x000fca00078e00ff */
[----:B-1----:R-:W-:-:S05]  /*0c00*/  LOP3.LUT R2, R2, 0xff, R3, 0xb8, !PT ;  /* 0x000000ff02027812 */ /* 0x002fca00078eb803 */
[----:B------:R1:W-:Y:S02]  /*0c10*/  STS [UR8+0x38], R2 ;  /* 0x00003802ff007988 */ /* 0x0003e40008000808 */
.L_x_25:
[----:B------:R-:W-:Y:S05]  /*0c20*/  BSYNC.RELIABLE B1 ;  /* 0x0000000000017941 */ /* 0x000fea0003800100 */
.L_x_24:
[----:B------:R1:W-:Y:S02]  /*0c30*/  @!P3 STS [UR8+0x20], R5 ;  /* 0x00002005ff00b988 */ /* 0x0003e40008000808 */
.L_x_26:
[----:B------:R-:W-:Y:S05]  /*0c40*/  BSYNC.RECONVERGENT B2 ;  /* 0x0000000000027941 */ /* 0x000fea0003800200 */
.L_x_23:
[----:B------:R-:W-:Y:S05]  /*0c50*/  WARPSYNC.ALL ;  /* 0x0000000000007948 */ /* 0x000fea0003800000 */
[----:B------:R-:W-:Y:S01]  /*0c60*/  NOP ;  /* 0x0000000000007918 */ /* 0x000fe20000000000 */
[----:B-1----:R-:W1:Y:S01]  /*0c70*/  LDC R5, c[0x0][0x39c] ;  /* 0x0000e700ff057b82 */ /* 0x002e620000000800 */
[----:B------:R-:W-:Y:S01]  /*0c80*/  BSSY.RECONVERGENT B2, `(.L_x_27) ;  /* 0x000000b000027945 */ /* 0x000fe20003800200 */
[----:B-1----:R-:W-:-:S03]  /*0c90*/  VIADD R5, R5, 0xffffffff ;  /* 0xffffffff05057836 */ /* 0x002fc60000000000 */
[----:B------:R-:W-:Y:S05]  /*0ca0*/  @P3 BRA `(.L_x_28) ;  /* 0x0000000000203947 */ /* 0x000fea0003800000 */
[----:B---345:R-:W1:Y:S01]  /*0cb0*/  LDS R2, [UR8+0x1c] ;  /* 0x00001c08ff027984 */ /* 0x038e620008000800 */
[----:B------:R-:W3:Y:S03]  /*0cc0*/  LDC.64 R8, c[0x0][0x3b0] ;  /* 0x0000ec00ff087b82 */ /* 0x000ee60000000a00 */
[----:B------:R4:W-:Y:S01]  /*0cd0*/  STS [UR8+0x24], R5 ;  /* 0x00002405ff007988 */ /* 0x0009e20008000808 */
[--C-:B---3--:R-:W-:Y:S02]  /*0ce0*/  SHF.R.U32.HI R7, RZ, 0x4, R9.reuse ;  /* 0x00000004ff077819 */ /* 0x108fe40000011609 */
[----:B------:R-:W-:-:S05]  /*0cf0*/  SHF.R.U64 R3, R8, 0x4, R9 ;  /* 0x0000000408037819 */ /* 0x000fca0000001209 */
[----:B------:R4:W-:Y:S01]  /*0d00*/  STS [UR8+0xc], R3 ;  /* 0x00000c03ff007988 */ /* 0x0009e20008000808 */
[----:B-1----:R-:W-:-:S05]  /*0d10*/  LOP3.LUT R2, R2, 0xf, R7, 0xb8, !PT ;  /* 0x0000000f02027812 */ /* 0x002fca00078eb807 */
[----:B------:R4:W-:Y:S02]  /*0d20*/  STS [UR8+0x1c], R2 ;  /* 0x00001c02ff007988 */ /* 0x0009e40008000808 */
.L_x_28:
[----:B------:R-:W-:Y:S05]  /*0d30*/  BSYNC.RECONVERGENT B2 ;  /* 0x0000000000027941 */ /* 0x000fea0003800200 */
.L_x_27:
[----:B------:R-:W-:Y:S04]  /*0d40*/  BSSY.RECONVERGENT B3, `(.L_x_29) ;  /* 0x000001d000037945 */ /* 0x000fe80003800200 */
[----:B------:R-:W-:Y:S04]  /*0d50*/  BSSY.RELIABLE B2, `(.L_x_30) ;  /* 0x0000018000027945 */ /* 0x000fe80003800100 */
[----:B------:R-:W-:Y:S05]  /*0d60*/  @P3 BRA `(.L_x_31) ;  /* 0x00000000001c3947 */ /* 0x000fea0003800000 */
[----:B---345:R-:W1:Y:S02]  /*0d70*/  LDS R2, [UR8+0x34] ;  /* 0x00003408ff027984 */ /* 0x038e640008000800 */
[----:B-1----:R-:W-:-:S05]  /*0d80*/  LOP3.LUT R2, R2, 0x7, RZ, 0xb8, !PT ;  /* 0x0000000702027812 */ /* 0x002fca00078eb8ff */
[----:B------:R1:W-:Y:S01]  /*0d90*/  STS [UR8+0x34], R2 ;  /* 0x00003402ff007988 */ /* 0x0003e20008000808 */
[----:B------:R-:W-:Y:S05]  /*0da0*/  @P3 BRA `(.L_x_32) ;  /* 0x00000000001c3947 */ /* 0x000fea0003800000 */
[----:B-1----:R-:W1:Y:S02]  /*0db0*/  LDS R2, [UR8+0x34] ;  /* 0x00003408ff027984 */ /* 0x002e640008000800 */
[----:B-1----:R-:W-:-:S05]  /*0dc0*/  LOP3.LUT R2, R2, 0x38, RZ, 0xb8, !PT ;  /* 0x0000003802027812 */ /* 0x002fca00078eb8ff */
[----:B------:R1:W-:Y:S02]  /*0dd0*/  STS [UR8+0x34], R2 ;  /* 0x00003402ff007988 */ /* 0x0003e40008000808 */
.L_x_31:
[----:B------:R-:W-:Y:S05]  /*0de0*/  @P3 BRA `(.L_x_33) ;  /* 0x00000000001c3947 */ /* 0x000fea0003800000 */
[----:B-1-345:R-:W1:Y:S02]  /*0df0*/  LDS R2, [UR8+0x8] ;  /* 0x00000808ff027984 */ /* 0x03ae640008000800 */
[----:B-1----:R-:W-:-:S05]  /*0e00*/  LOP3.LUT R2, R2, 0x780, RZ, 0xb8, !PT ;  /* 0x0000078002027812 */ /* 0x002fca00078eb8ff */
[----:B------:R3:W-:Y:S02]  /*0e10*/  STS [UR8+0x8], R2 ;  /* 0x00000802ff007988 */ /* 0x0007e40008000808 */
.L_x_32:
[----:B------:R-:W-:Y:S05]  /*0e20*/  @P3 BRA `(.L_x_34) ;  /* 0x0000000000283947 */ /* 0x000fea0003800000 */
[----:B-1-3--:R-:W1:Y:S02]  /*0e30*/  LDS R2, [UR8+0x8] ;  /* 0x00000808ff027984 */ /* 0x00ae640008000800 */
[----:B-1----:R-:W-:-:S05]  /*0e40*/  LOP3.LUT R2, R2, 0x1800, RZ, 0xb8, !PT ;  /* 0x0000180002027812 */ /* 0x002fca00078eb8ff */
[----:B------:R1:W-:Y:S02]  /*0e50*/  STS [UR8+0x8], R2 ;  /* 0x00000802ff007988 */ /* 0x0003e40008000808 */
.L_x_33:
[----:B------:R-:W-:Y:S05]  /*0e60*/  @P3 BREAK.RELIABLE B2 ;  /* 0x0000000000023942 */ /* 0x000fea0003800100 */
[----:B------:R-:W-:Y:S05]  /*0e70*/  @P3 BRA `(.L_x_35) ;  /* 0x0000000000243947 */ /* 0x000fea0003800000 */
[----:B-1-345:R-:W1:Y:S01]  /*0e80*/  LDS R2, [UR8+0x8] ;  /* 0x00000808ff027984 */ /* 0x03ae620008000800 */
[----:B------:R-:W-:-:S05]  /*0e90*/  IMAD.MOV.U32 R3, RZ, RZ, 0x6000 ;  /* 0x00006000ff037424 */ /* 0x000fca00078e00ff */
[----:B-1----:R-:W-:-:S04]  /*0ea0*/  LOP3.LUT R2, R2, 0x2000, R3, 0xd8, !PT ;  /* 0x0000200002027812 */ /* 0x002fc800078ed803 */
[----:B------:R-:W-:-:S05]  /*0eb0*/  LOP3.LUT R2, R2, 0x400000, RZ, 0xb8, !PT ;  /* 0x0040000002027812 */ /* 0x000fca00078eb8ff */
[----:B------:R4:W-:Y:S02]  /*0ec0*/  STS [UR8+0x8], R2 ;  /* 0x00000802ff007988 */ /* 0x0009e40008000808 */
.L_x_34:
[----:B------:R-:W-:Y:S05]  /*0ed0*/  BSYNC.RELIABLE B2 ;  /* 0x0000000000027941 */ /* 0x000fea0003800100 */
.L_x_30:
[----:B-1-34-:R-:W1:Y:S02]  /*0ee0*/  @!P3 LDS R2, [UR8+0x8] ;  /* 0x00000808ff02b984 */ /* 0x01ae640008000800 */
[----:B-1----:R-:W-:-:S05]  /*0ef0*/  @!P3 LOP3.LUT R2, R2, 0x8000, RZ, 0xb8, !PT ;  /* 0x000080000202b812 */ /* 0x002fca00078eb8ff */
[----:B------:R1:W-:Y:S02]  /*0f00*/  @!P3 STS [UR8+0x8], R2 ;  /* 0x00000802ff00b988 */ /* 0x0003e40008000808 */
.L_x_35:
[----:B------:R-:W-:Y:S05]  /*0f10*/  BSYNC.RECONVERGENT B3 ;  /* 0x0000000000037941 */ /* 0x000fea0003800200 */
.L_x_29:
[----:B------:R-:W-:Y:S05]  /*0f20*/  WARPSYNC.ALL ;  /* 0x0000000000007948 */ /* 0x000fea0003800000 */
[----:B------:R-:W-:Y:S01]  /*0f30*/  NOP ;  /* 0x0000000000007918 */ /* 0x000fe20000000000 */
[----:B------:R-:W-:-:S04]  /*0f40*/  UIADD3 UR5, UPT, UPT, UR4, 0x80, URZ ;  /* 0x0000008004057890 */ /* 0x000fc8000fffe0ff */
[----:B------:R-:W-:-:S04]  /*0f50*/  UIADD3 UR16, UP0, UPT, UR5, UR12, URZ ;  /* 0x0000000c05107290 */ /* 0x000fc8000ff1e0ff */
[----:B------:R-:W-:Y:S01]  /*0f60*/  ULEA.HI.X.SX32 UR17, UR5, UR13, 0x1, UP0 ;  /* 0x0000000d05117291 */ /* 0x000fe200080f0eff */
[----:B------:R-:W-:Y:S11]  /*0f70*/  @P0 BRA `(.L_x_36) ;  /* 0x0000000000300947 */ /* 0x000ff60003800000 */
[----:B-1-345:R-:W1:Y:S01]  /*0f80*/  S2R R2, SR_LANEID ;  /* 0x0000000000027919 */ /* 0x03ae620000000000 */
[----:B------:R-:W-:Y:S05]  /*0f90*/  WARPSYNC.ALL ;  /* 0x0000000000007948 */ /* 0x000fea0003800000 */
[----:B------:R-:W-:Y:S01]  /*0fa0*/  NOP ;  /* 0x0000000000007918 */ /* 0x000fe20000000000 */
[----:B-1----:R-:W-:-:S05]  /*0fb0*/  IMAD.SHL.U32 R8, R2, 0x4, RZ ;  /* 0x0000000402087824 */ /* 0x002fca00078e00ff */
[----:B------:R-:W1:Y:S01]  /*0fc0*/  LDS R7, [R8+UR8] ;  /* 0x0000000808077984 */ /* 0x000e620008000800 */
[----:B------:R-:W-:-:S05]  /*0fd0*/  IADD3 R2, P1, PT, R8, UR16, RZ ;  /* 0x0000001008027c10 */ /* 0x000fca000ff3e0ff */
[----:B------:R-:W-:-:S05]  /*0fe0*/  IMAD.X R3, RZ, RZ, UR17, P1 ;  /* 0x00000011ff037e24 */ /* 0x000fca00088e06ff */
[----:B-1----:R1:W3:Y:S01]  /*0ff0*/  ATOMG.E.EXCH.STRONG.GPU PT, RZ, [R2], R7 ;  /* 0x0000000702ff73a8 */ /* 0x0022e200041ee100 */
[----:B------:R-:W-:-:S04]  /*1000*/  DEPBAR {5,4,3,2,1,0} ;  /* 0x0000003f0000791a */ /* 0x000fc80000000000 */
[----:B------:R-:W4:Y:S02]  /*1010*/  CCTL.E.C.LDCU.IV.DEEP [UR16] ;  /* 0x0000000010007540 */ /* 0x000f240009c08000 */
[----:B----4-:R1:W-:Y:S01]  /*1020*/  UTMACCTL.IV [UR16] ;  /* 0x00000000100079b9 */ /* 0x0103e20008000000 */
[----:B------:R-:W-:Y:S01]  /*1030*/  NOP ;  /* 0x0000000000007918 */ /* 0x000fe20000000000 */
.L_x_36:
[----:B------:R-:W-:Y:S05]  /*1040*/  @P0 BRA `(.L_x_37) ;  /* 0x00000000000c0947 */ /* 0x000fea0003800000 */
[----:B------:R0:W-:Y:S01]  /*1050*/  UTMACMDFLUSH ;  /* 0x00000000000079b7 */ /* 0x0001e20000000000 */
[----:B------:R-:W-:Y:S05]  /*1060*/  @P0 BRA `(.L_x_37) ;  /* 0x0000000000040947 */ /* 0x000fea0003800000 */
[----:B------:R-:W-:-:S04]  /*1070*/  DEPBAR.LE SB0, 0x0 ;  /* 0x000080000000791a */ /* 0x000fc80000000000 */
.L_x_37:
[----:B------:R-:W-:Y:S05]  /*1080*/  WARPSYNC.ALL ;  /* 0x0000000000007948 */ /* 0x000fea0003800000 */
[----:B------:R-:W-:Y:S01]  /*1090*/  NOP ;  /* 0x0000000000007918 */ /* 0x000fe20000000000 */
[----:B---3--:R-:W-:Y:S06]  /*10a0*/  BAR.SYNC.DEFER_BLOCKING 0x0 ;  /* 0x0000000000007b1d */ /* 0x008fec0000010000 */
[----:B------:R-:W-:Y:S02]  /*10b0*/  BSSY.RECONVERGENT B3, `(.L_x_38) ;  /* 0x000000b000037945 */ /* 0x000fe40003800200 */
[----:B------:R-:W-:Y:S06]  /*10c0*/  BAR.SYNC.DEFER_BLOCKING 0x0 ;  /* 0x0000000000007b1d */ /* 0x000fec0000010000 */
[----:B------:R3:W-:Y:S01]  /*10d0*/  @!P0 STS [R4], RZ ;  /* 0x000000ff04008388 */ /* 0x0007e20000000800 */
[----:B------:R-:W-:Y:S01]  /*10e0*/  NOP ;  /* 0x0000000000007918 */ /* 0x000fe20000000000 */
[----:B------:R-:W-:Y:S05]  /*10f0*/  @P3 BRA `(.L_x_39) ;  /* 0x0000000000183947 */ /* 0x000fea0003800000 */
[----:B-1--45:R-:W1:Y:S01]  /*1100*/  LDS R2, [UR8+0x8] ;  /* 0x00000808ff027984 */ /* 0x032e620008000800 */
[----:B------:R-:W4:Y:S01]  /*1110*/  LDC.64 R8, c[0x0][0x390] ;  /* 0x0000e400ff087b82 */ /* 0x000f220000000a00 */
[----:B------:R-:W-:Y:S02]  /*1120*/  IMAD.MOV.U32 R3, RZ, RZ, 0x70 ;  /* 0x00000070ff037424 */ /* 0x000fe400078e00ff */
[----:B----4-:R4:W-:Y:S03]  /*1130*/  STS.64 [UR8], R8 ;  /* 0x00000008ff007988 */ /* 0x0109e60008000a08 */
[----:B-1----:R-:W-:-:S05]  /*1140*/  LOP3.LUT R2, R2, 0x10, R3, 0xd8, !PT ;  /* 0x0000001002027812 */ /* 0x002fca00078ed803 */
[----:B------:R4:W-:Y:S02]  /*1150*/  STS [UR8+0x8], R2 ;  /* 0x00000802ff007988 */ /* 0x0009e40008000808 */
.L_x_39:
[----:B-1----:R-:W-:Y:S05]  /*1160*/  BSYNC.RECONVERGENT B3 ;  /* 0x0000000000037941 */ /* 0x002fea0003800200 */
.L_x_38:
[----:B------:R-:W-:Y:S04]  /*1170*/  BSSY.RECONVERGENT B4, `(.L_x_40) ;  /* 0x0000033000047945 */ /* 0x000fe80003800200 */
[----:B------:R-:W-:Y:S04]  /*1180*/  BSSY.RELIABLE B3, `(.L_x_41) ;  /* 0x000002e000037945 */ /* 0x000fe80003800100 */
[----:B------:R-:W-:Y:S05]  /*1190*/  @P3 BRA `(.L_x_42) ;  /* 0x0000000000243947 */ /* 0x000fea0003800000 */
[----:B----45:R-:W1:Y:S01]  /*11a0*/  LDS R2, [UR8+0x34] ;  /* 0x00003408ff027984 */ /* 0x030e620008000800 */
[----:B------:R-:W-:-:S05]  /*11b0*/  IMAD.MOV.U32 R3, RZ, RZ, 0x7f000000 ;  /* 0x7f000000ff037424 */ /* 0x000fca00078e00ff */
[----:B-1----:R-:W-:-:S05]  /*11c0*/  LOP3.LUT R2, R2, 0xff000000, R3, 0xb8, !PT ;  /* 0xff00000002027812 */ /* 0x002fca00078eb803 */
[----:B------:R1:W-:Y:S01]  /*11d0*/  STS [UR8+0x34], R2 ;  /* 0x00003402ff007988 */ /* 0x0003e20008000808 */
[----:B------:R-:W-:Y:S05]  /*11e0*/  @P3 BRA `(.L_x_43) ;  /* 0x0000000000183947 */ /* 0x000fea0003800000 */
[----:B-1----:R-:W1:Y:S01]  /*11f0*/  LDS R2, [UR8+0x38] ;  /* 0x00003808ff027984 */ /* 0x002e620008000800 */
[----:B------:R-:W-:-:S05]  /*1200*/  IMAD.MOV.U32 R3, RZ, RZ, 0x7f ;  /* 0x0000007fff037424 */ /* 0x000fca00078e00ff */
[----:B-1----:R-:W-:-:S05]  /*1210*/  LOP3.LUT R2, R2, 0xff, R3, 0xb8, !PT ;  /* 0x000000ff02027812 */ /* 0x002fca00078eb803 */
[----:B------:R1:W-:Y:S02]  /*1220*/  STS [UR8+0x38], R2 ;  /* 0x00003802ff007988 */ /* 0x0003e40008000808 */
.L_x_42:
[----:B------:R-:W-:Y:S05]  /*1230*/  @P3 BRA `(.L_x_44) ;  /* 0x00000000000c3947 */ /* 0x000fea0003800000 */
[----:B------:R1:W-:Y:S02]  /*1240*/  STS [UR8+0x20], R5 ;  /* 0x00002005ff007988 */ /* 0x0003e40008000808 */
.L_x_43:
[----:B------:R-:W-:Y:S05]  /*1250*/  @P3 BRA `(.L_x_45) ;  /* 0x0000000000243947 */ /* 0x000fea0003800000 */
[----:B------:R1:W-:Y:S02]  /*1260*/  STS [UR8+0x24], R6 ;  /* 0x00002406ff007988 */ /* 0x0003e40008000808 */
.L_x_44:
[----:B------:R-:W-:Y:S05]  /*1270*/  @P3 BRA `(.L_x_46) ;  /* 0x00000000002c3947 */ /* 0x000fea0003800000 */
[----:B-1--45:R-:W1:Y:S01]  /*1280*/  LDS R2, [UR8+0x1c] ;  /* 0x00001c08ff027984 */ /* 0x032e620008000800 */
[----:B------:R-:W4:Y:S02]  /*1290*/  LDC.64 R6, c[0x0][0x3b8] ;  /* 0x0000ee00ff067b82 */ /* 0x000f240000000a00 */
[--C-:B----4-:R-:W-:Y:S02]  /*12a0*/  SHF.R.U32.HI R5, RZ, 0x4, R7.reuse ;  /* 0x00000004ff057819 */ /* 0x110fe40000011607 */
[----:B------:R-:W-:-:S05]  /*12b0*/  SHF.R.U64 R3, R6, 0x4, R7 ;  /* 0x0000000406037819 */ /* 0x000fca0000001207 */
[----:B------:R4:W-:Y:S01]  /*12c0*/  STS [UR8+0xc], R3 ;  /* 0x00000c03ff007988 */ /* 0x0009e20008000808 */
[----:B-1----:R-:W-:-:S05]  /*12d0*/  LOP3.LUT R2, R2, 0xf, R5, 0xb8, !PT ;  /* 0x0000000f02027812 */ /* 0x002fca00078eb805 */
[----:B------:R4:W-:Y:S02]  /*12e0*/  STS [UR8+0x1c], R2 ;  /* 0x00001c02ff007988 */ /* 0x0009e40008000808 */
.L_x_45:
[----:B------:R-:W-:Y:S05]  /*12f0*/  @P3 BRA `(.L_x_47) ;  /* 0x00000000001c3947 */ /* 0x000fea0003800000 */
[----:B-1--45:R-:W1:Y:S02]  /*1300*/  LDS R2, [UR8+0x34] ;  /* 0x00003408ff027984 */ /* 0x032e640008000800 */
[----:B-1----:R-:W-:-:S05]  /*1310*/  LOP3.LUT R2, R2, 0x7, RZ, 0xb8, !PT ;  /* 0x0000000702027812 */ /* 0x002fca00078eb8ff */
[----:B------:R1:W-:Y:S02]  /*1320*/  STS [UR8+0x34], R2 ;  /* 0x00003402ff007988 */ /* 0x0003e40008000808 */
.L_x_46:
[----:B------:R-:W-:Y:S05]  /*1330*/  @P3 BRA `(.L_x_48) ;  /* 0x00000000001c3947 */ /* 0x000fea0003800000 */
[----:B-1--45:R-:W1:Y:S02]  /*1340*/  LDS R2, [UR8+0x34] ;  /* 0x00003408ff027984 */ /* 0x032e640008000800 */
[----:B-1----:R-:W-:-:S05]  /*1350*/  LOP3.LUT R2, R2, 0x38, RZ, 0xb8, !PT ;  /* 0x0000003802027812 */ /* 0x002fca00078eb8ff */
[----:B------:R1:W-:Y:S02]  /*1360*/  STS [UR8+0x34], R2 ;  /* 0x00003402ff007988 */ /* 0x0003e40008000808 */
.L_x_47:
[----:B------:R-:W-:Y:S05]  /*1370*/  @P3 BRA `(.L_x_49) ;  /* 0x00000000001c3947 */ /* 0x000fea0003800000 */
[----:B-1--45:R-:W1:Y:S02]  /*1380*/  LDS R2, [UR8+0x8] ;  /* 0x00000808ff027984 */ /* 0x032e640008000800 */
[----:B-1----:R-:W-:-:S05]  /*1390*/  LOP3.LUT R2, R2, 0x780, RZ, 0xb8, !PT ;  /* 0x0000078002027812 */ /* 0x002fca00078eb8ff */
[----:B------:R1:W-:Y:S02]  /*13a0*/  STS [UR8+0x8], R2 ;  /* 0x00000802ff007988 */ /* 0x0003e40008000808 */
.L_x_48:
[----:B------:R-:W-:Y:S05]  /*13b0*/  @P3 BRA `(.L_x_50) ;  /* 0x0000000000283947 */ /* 0x000fea0003800000 */
[----:B-1--45:R-:W1:Y:S02]  /*13c0*/  LDS R2, [UR8+0x8] ;  /* 0x00000808ff027984 */ /* 0x032e640008000800 */
[----:B-1----:R-:W-:-:S05]  /*13d0*/  LOP3.LUT R2, R2, 0x1800, RZ, 0xb8, !PT ;  /* 0x0000180002027812 */ /* 0x002fca00078eb8ff */
[----:B------:R1:W-:Y:S02]  /*13e0*/  STS [UR8+0x8], R2 ;  /* 0x00000802ff007988 */ /* 0x0003e40008000808 */
.L_x_49:
[----:B------:R-:W-:Y:S05]  /*13f0*/  @P3 BREAK.RELIABLE B3 ;  /* 0x0000000000033942 */ /* 0x000fea0003800100 */
[----:B------:R-:W-:Y:S05]  /*1400*/  @P3 BRA `(.L_x_51) ;  /* 0x0000000000243947 */ /* 0x000fea0003800000 */
[----:B-1--45:R-:W1:Y:S01]  /*1410*/  LDS R2, [UR8+0x8] ;  /* 0x00000808ff027984 */ /* 0x032e620008000800 */
[----:B------:R-:W-:-:S05]  /*1420*/  IMAD.MOV.U32 R3, RZ, RZ, 0x6000 ;  /* 0x00006000ff037424 */ /* 0x000fca00078e00ff */
[----:B-1----:R-:W-:-:S04]  /*1430*/  LOP3.LUT R2, R2, 0x6000, R3, 0xd8, !PT ;  /* 0x0000600002027812 */ /* 0x002fc800078ed803 */
[----:B------:R-:W-:-:S05]  /*1440*/  LOP3.LUT R2, R2, 0x400000, RZ, 0xb8, !PT ;  /* 0x0040000002027812 */ /* 0x000fca00078eb8ff */
[----:B------:R1:W-:Y:S02]  /*1450*/  STS [UR8+0x8], R2 ;  /* 0x00000802ff007988 */ /* 0x0003e40008000808 */
.L_x_50:
[----:B------:R-:W-:Y:S05]  /*1460*/  BSYNC.RELIABLE B3 ;  /* 0x0000000000037941 */ /* 0x000fea0003800100 */
.L_x_41:
[----:B-1--45:R-:W1:Y:S02]  /*1470*/  @!P3 LDS R2, [UR8+0x8] ;  /* 0x00000808ff02b984 */ /* 0x032e640008000800 */
[----:B-1----:R-:W-:-:S05]  /*1480*/  @!P3 LOP3.LUT R2, R2, 0x8000, RZ, 0xb8, !PT ;  /* 0x000080000202b812 */ /* 0x002fca00078eb8ff */
[----:B------:R1:W-:Y:S02]  /*1490*/  @!P3 STS [UR8+0x8], R2 ;  /* 0x00000802ff00b988 */ /* 0x0003e40008000808 */
.L_x_51:
[----:B------:R-:W-:Y:S05]  /*14a0*/  BSYNC.RECONVERGENT B4 ;  /* 0x0000000000047941 */ /* 0x000fea0003800200 */
.L_x_40:
[----:B------:R-:W-:Y:S05]  /*14b0*/  WARPSYNC.ALL ;  /* 0x0000000000007948 */ /* 0x000fea0003800000 */
[----:B------:R-:W-:Y:S01]  /*14c0*/  NOP ;  /* 0x0000000000007918 */ /* 0x000fe20000000000 */
[----:B------:R-:W-:-:S04]  /*14d0*/  UIADD3 UR4, UPT, UPT, UR4, 0x100, URZ ;  /* 0x0000010004047890 */ /* 0x000fc8000fffe0ff */
[----:B------:R-:W-:-:S04]  /*14e0*/  UIADD3 UR19, UP0, UPT, UR4, UR12, URZ ;  /* 0x0000000c04137290 */ /* 0x000fc8000ff1e0ff */
[----:B------:R-:W-:Y:S01]  /*14f0*/  ULEA.HI.X.SX32 UR24, UR4, UR13, 0x1, UP0 ;  /* 0x0000000d04187291 */ /* 0x000fe200080f0eff */
[----:B------:R-:W-:Y:S11]  /*1500*/  @P0 BRA `(.L_x_52) ;  /* 0x0000000000380947 */ /* 0x000ff60003800000 */
[----:B-1--45:R-:W1:Y:S01]  /*1510*/  S2R R2, SR_LANEID ;  /* 0x0000000000027919 */ /* 0x032e620000000000 */
[----:B------:R-:W-:Y:S05]  /*1520*/  WARPSYNC.ALL ;  /* 0x0000000000007948 */ /* 0x000fea0003800000 */
[----:B------:R-:W-:Y:S01]  /*1530*/  NOP ;  /* 0x0000000000007918 */ /* 0x000fe20000000000 */
[----:B-123--:R-:W-:-:S05]  /*1540*/  IMAD.SHL.U32 R4, R2, 0x4, RZ ;  /* 0x0000000402047824 */ /* 0x00efca00078e00ff */
[----:B------:R-:W1:Y:S01]  /*1550*/  LDS R5, [R4+UR8] ;  /* 0x0000000804057984 */ /* 0x000e620008000800 */
[----:B------:R-:W-:Y:S01]  /*1560*/  IADD3 R2, P1, PT, R4, UR19, RZ ;  /* 0x0000001304027c10 */ /* 0x000fe2000ff3e0ff */
[----:B------:R-:W-:-:S04]  /*1570*/  UMOV UR4, UR19 ;  /* 0x0000001300047c82 */ /* 0x000fc80008000000 */
[----:B------:R-:W-:Y:S01]  /*1580*/  IMAD.X R3, RZ, RZ, UR24, P1 ;  /* 0x00000018ff037e24 */ /* 0x000fe200088e06ff */
[----:B------:R-:W-:-:S04]  /*1590*/  UMOV UR5, UR24 ;  /* 0x0000001800057c82 */ /* 0x000fc80008000000 */
[----:B-1----:R1:W2:Y:S01]  /*15a0*/  ATOMG.E.EXCH.STRONG.GPU PT, RZ, [R2], R5 ;  /* 0x0000000502ff73a8 */ /* 0x0022a200041ee100 */
[----:B------:R-:W-:-:S04]  /*15b0*/  DEPBAR {5,4,3,2,1,0} ;  /* 0x0000003f0000791a */ /* 0x000fc80000000000 */
[----:B------:R-:W3:Y:S02]  /*15c0*/  CCTL.E.C.LDCU.IV.DEEP [UR4] ;  /* 0x0000000004007540 */ /* 0x000ee40009c08000 */
[----:B---3--:R1:W-:Y:S01]  /*15d0*/  UTMACCTL.IV [UR4] ;  /* 0x00000000040079b9 */ /* 0x0083e20008000000 */
[----:B------:R-:W-:Y:S01]  /*15e0*/  NOP ;  /* 0x0000000000007918 */ /* 0x000fe20000000000 */
.L_x_52:
[----:B------:R-:W-:Y:S05]  /*15f0*/  @P0 BRA `(.L_x_53) ;  /* 0x00000000000c0947 */ /* 0x000fea0003800000 */
[----:B------:R0:W-:Y:S01]  /*1600*/  UTMACMDFLUSH ;  /* 0x00000000000079b7 */ /* 0x0001e20000000000 */
[----:B------:R-:W-:Y:S05]  /*1610*/  @P0 BRA `(.L_x_53) ;  /* 0x0000000000040947 */ /* 0x000fea0003800000 */
[----:B------:R-:W-:-:S04]  /*1620*/  DEPBAR.LE SB0, 0x0 ;  /* 0x000080000000791a */ /* 0x000fc80000000000 */
.L_x_53:
[----:B------:R-:W-:Y:S05]  /*1630*/  WARPSYNC.ALL ;  /* 0x0000000000007948 */ /* 0x000fea0003800000 */
[----:B------:R-:W-:Y:S01]  /*1640*/  NOP ;  /* 0x0000000000007918 */ /* 0x000fe20000000000 */
[----:B--2---:R-:W-:Y:S01]  /*1650*/  BAR.SYNC.DEFER_BLOCKING 0x0 ;  /* 0x0000000000007b1d */ /* 0x004fe20000010000 */
[----:B------:R-:W-:Y:S01]  /*1660*/  ISETP.GE.AND P0, PT, R10, 0x1, PT ;  /* 0x000000010a00780c */ /* 0x000fe20003f06270 */
[----:B------:R-:W-:Y:S01]  /*1670*/  USHF.L.U32 UR11, UR11, 0x8, URZ ;  /* 0x000000080b0b7899 */ /* 0x000fe200080006ff */
[----:B-1--45:R-:W-:Y:S01]  /*1680*/  SHF.R.U32.HI R2, RZ, 0x5, R0 ;  /* 0x00000005ff027819 */ /* 0x032fe20000011600 */
[----:B------:R-:W-:-:S02]  /*1690*/  USHF.L.U32 UR23, UR9, 0x7, URZ ;  /* 0x0000000709177899 */ /* 0x000fc400080006ff */
[----:B------:R-:W-:Y:S01]  /*16a0*/  VOTEU.ALL UP0, P3 ;  /* 0x0000000000ff7886 */ /* 0x000fe20001800000 */
[----:B------:R-:W-:Y:S01]  /*16b0*/  UMOV UR4, 0x1 ;  /* 0x0000000100047882 */ /* 0x000fe20000000000 */
[----:B------:R-:W-:Y:S01]  /*16c0*/  VOTEU.ALL UP1, P3 ;  /* 0x0000000000ff7886 */ /* 0x000fe20001820000 */
[----:B------:R-:W-:Y:S02]  /*16d0*/  R2UR UR18, R2 ;  /* 0x00000000021272ca */ /* 0x000fe400000e0000 */
[----:B------:R-:W-:-:S04]  /*16e0*/  @!UP0 UIADD3 UR12, UPT, UPT, -UR4, 0x100000, URZ ;  /* 0x00100000040c8890 */ /* 0x000fc8000fffe1ff */
[----:B------:R-:W-:Y:S02]  /*16f0*/  @!UP0 USHF.L.U32 UR13, UR12, 0xb, URZ ;  /* 0x0000000b0c0d8899 */ /* 0x000fe400080006ff */
[----:B------:R-:W-:Y:S02]  /*1700*/  @!UP0 USHF.L.U32 UR12, UR12, 0x1, URZ ;  /* 0x000000010c0c8899 */ /* 0x000fe400080006ff */
[----:B------:R-:W-:-:S04]  /*1710*/  @!UP0 UIADD3 UR4, UPT, UPT, -UR4, 0x100000, URZ ;  /* 0x0010000004048890 */ /* 0x000fc8000fffe1ff */
[----:B------:R-:W-:Y:S02]  /*1720*/  @!UP0 USHF.L.U32 UR5, UR4, 0xb, URZ ;  /* 0x0000000b04058899 */ /* 0x000fe400080006ff */
[----:B------:R-:W-:Y:S01]  /*1730*/  @!UP0 USHF.L.U32 UR4, UR4, 0x1, URZ ;  /* 0x0000000104048899 */ /* 0x000fe200080006ff */
[----:B------:R-:W-:Y:S01]  /*1740*/  VOTEU.ALL UP0, P3 ;  /* 0x0000000000ff7886 */ /* 0x000fe20001800000 */
[----:B------:R-:W1:Y:S04]  /*1750*/  FENCE.VIEW.ASYNC.S ;  /* 0x00000000000073c6 */ /* 0x000e680000000000 */
[----:B-1----:R1:W2:Y:S06]  /*1760*/  @!UP0 SYNCS.EXCH.64 URZ, [UR8+0x3000], UR12 ;  /* 0x0030000c08ff85b2 */ /* 0x0022ac0008000100 */
[----:B------:R1:W4:Y:S01]  /*1770*/  @!UP1 SYNCS.EXCH.64 URZ, [UR8+0x3010], UR4 ;  /* 0x0030100408ff95b2 */ /* 0x0003220008000100 */
[----:B------:R-:W-:Y:S05]  /*1780*/  @!P0 BRA `(.L_x_54) ;  /* 0x0000000400888947 */ /* 0x000fea0003800000 */
[----:B--2-4-:R-:W-:Y:S01]  /*1790*/  BAR.SYNC.DEFER_BLOCKING 0x0 ;  /* 0x0000000000007b1d */ /* 0x014fe20000010000 */
[----:B------:R-:W-:Y:S01]  /*17a0*/  ELECT P1, URZ, PT ;  /* 0x0000000000ff782f */ /* 0x000fe20003820000 */
[----:B------:R-:W-:Y:S01]  /*17b0*/  @!P3 IMAD.MOV.U32 R2, RZ, RZ, 0x3000 ;  /* 0x00003000ff02b424 */ /* 0x000fe200078e00ff */
[----:B------:R-:W-:Y:S02]  /*17c0*/  UIADD3 UR20, UPT, UPT, UR8, 0x2000, URZ ;  /* 0x0000200008147890 */ /* 0x000fe4000fffe0ff */
[----:B------:R-:W-:Y:S02]  /*17d0*/  ISETP.LT.U32.AND P1, PT, R132, 0x20, P1 ;  /* 0x000000208400780c */ /* 0x000fe40000f21070 */
[----:B------:R-:W-:Y:S01]  /*17e0*/  ELECT P0, URZ, PT ;  /* 0x0000000000ff782f */ /* 0x000fe20003800000 */
[----:B------:R-:W-:-:S03]  /*17f0*/  USHF.R.U32.HI UR14, URZ, 0x4, UR8 ;  /* 0x00000004ff0e7899 */ /* 0x000fc60008011608 */
[----:B------:R-:W-:Y:S01]  /*1800*/  ISETP.LT.U32.AND P0, PT, R132, 0x20, P0 ;  /* 0x000000208400780c */ /* 0x000fe20000701070 */
[----:B-1----:R-:W-:Y:S02]  /*1810*/  USHF.R.U32.HI UR12, URZ, 0x4, UR20 ;  /* 0x00000004ff0c7899 */ /* 0x002fe40008011614 */
[----:B------:R-:W-:Y:S02]  /*1820*/  USGXT.U32 UR14, UR14, 0xe ;  /* 0x0000000e0e0e789a */ /* 0x000fe40008000000 */
[----:B------:R-:W-:Y:S01]  /*1830*/  USGXT.U32 UR12, UR12, 0xe ;  /* 0x0000000e0c0c789a */ /* 0x000fe20008000000 */
[----:B------:R-:W-:Y:S01]  /*1840*/  UMOV UR15, 0xc0004010 ;  /* 0xc0004010000f7882 */ /* 0x000fe20000000000 */
[----:B------:R-:W-:Y:S01]  /*1850*/  VOTEU.ANY UP0, P1 ;  /* 0x0000000000ff7886 */ /* 0x000fe20000800100 */
[----:B------:R-:W-:Y:S01]  /*1860*/  VOTEU.ANY UP2, P1 ;  /* 0x0000000000ff7886 */ /* 0x000fe20000840100 */
[----:B------:R-:W-:-:S03]  /*1870*/  UMOV UR13, 0xc0004010 ;  /* 0xc0004010000d7882 */ /* 0x000fc60000000000 */
[----:B------:R-:W-:Y:S02]  /*1880*/  @UP0 UIADD3 UR21, UPT, UPT, UR8, 0x3000, URZ ;  /* 0x0000300008150890 */ /* 0x000fe4000fffe0ff */
[----:B------:R1:W-:Y:S01]  /*1890*/  @!P3 SYNCS.ARRIVE.TRANS64 RZ, [UR8+0x3000], R2 ;  /* 0x00300002ffffb9a7 */ /* 0x0003e20008000008 */
[----:B------:R-:W-:Y:S01]  /*18a0*/  @UP0 UMOV UR22, URZ ;  /* 0x000000ff00160c82 */ /* 0x000fe20008000000 */
[----:B------:R-:W-:Y:S01]  /*18b0*/  BAR.SYNC.DEFER_BLOCKING 0x0 ;  /* 0x0000000000007b1d */ /* 0x000fe20000010000 */
[----:B------:R-:W-:-:S05]  /*18c0*/  UISETP.NE.U32.AND UP0, UPT, UR18, URZ, UPT ;  /* 0x000000ff1200728c */ /* 0x000fca000bf05070 */
[----:B------:R-:W-:Y:S01]  /*18d0*/  VOTEU.ANY UP1, P0 ;  /* 0x0000000000ff7886 */ /* 0x000fe20000020100 */
[----:B------:R-:W-:-:S04]  /*18e0*/  VOTEU.ANY UP3, P0 ;  /* 0x0000000000ff7886 */ /* 0x000fc80000060100 */
[----:B------:R-:W-:Y:S01]  /*18f0*/  @UP1 UIADD3 UR4, UPT, UPT, UR8, 0x3000, URZ ;  /* 0x0000300008041890 */ /* 0x000fe2000fffe0ff */
[----:B------:R-:W-:-:S06]  /*1900*/  @UP1 UMOV UR10, URZ ;  /* 0x000000ff000a1c82 */ /* 0x000fcc0008000000 */
[----:B------:R-:W-:Y:S01]  /*1910*/  @UP3 UMOV UR9, UR4 ;  /* 0x0000000400093c82 */ /* 0x000fe20008000000 */
[----:B------:R1:W-:Y:S01]  /*1920*/  @UP2 UTMALDG.2D [UR20], [UR6] ;  /* 0x00000014060025b4 */ /* 0x0003e20008008000 */
[----:B------:R2:W-:Y:S06]  /*1930*/  MEMBAR.ALL.CTA ;  /* 0x0000000000007992 */ /* 0x0005ec0000008000 */
[----:B--2---:R-:W2:Y:S02]  /*1940*/  FENCE.VIEW.ASYNC.S ;  /* 0x00000000000073c6 */ /* 0x004ea40000000000 */
[----:B--2---:R-:W-:Y:S06]  /*1950*/  BAR.SYNC.DEFER_BLOCKING 0x0 ;  /* 0x0000000000007b1d */ /* 0x004fec0000010000 */
[----:B------:R1:W-:Y:S02]  /*1960*/  @UP3 UTMALDG.2D [UR8], [UR16] ;  /* 0x00000008100035b4 */ /* 0x0003e40008008000 */
[----:B------:R-:W-:Y:S06]  /*1970*/  BAR.SYNC.DEFER_BLOCKING 0x0 ;  /* 0x0000000000007b1d */ /* 0x000fec0000010000 */
[----:B------:R-:W2:Y:S02]  /*1980*/  SYNCS.PHASECHK.TRANS64.TRYWAIT P0, [UR8+0x3000], RZ ;  /* 0x003000ffff0075a7 */ /* 0x000ea40008001108 */
[----:B-12---:R-:W-:Y:S05]  /*1990*/  @!P0 BRA `(.L_x_55) ;  /* 0x0000000c007c8947 */ /* 0x006fea0003800000 */
.L_x_67:
[----:B------:R-:W-:Y:S05]  /*19a0*/  BRA.U UP0, `(.L_x_56) ;  /* 0x0000000100107547 */ /* 0x000fea000b800000 */
[----:B------:R-:W-:Y:S01]  /*19b0*/  UMOV UR4, 0x0 ;  /* 0x0000000000047882 */ /* 0x000fe20000000000 */
[----:B------:R-:W-:Y:S02]  /*19c0*/  UMOV UR5, 0x8400010 ;  /* 0x0840001000057882 */ /* 0x000fe40000000000 */
[----:B------:R1:W-:Y:S01]  /*19d0*/  UTCQMMA gdesc[UR12], gdesc[UR14], tmem[UR25], tmem[UR4], idesc[UR5], !UPT ;  /* 0x00ff040e0c0075ea */ /* 0x0003e2000f800319 */
[----:B------:R-:W-:Y:S02]  /*19e0*/  NOP ;  /* 0x0000000000007918 */ /* 0x000fe40000000000 */
.L_x_56:
[----:B------:R-:W-:Y:S01]  /*19f0*/  ELECT P0, URZ, PT ;  /* 0x0000000000ff782f */ /* 0x000fe20003800000 */
[----:B-1----:R-:W-:-:S03]  /*1a00*/  UIADD3 UR4, UPT, UPT, UR8, 0x3010, URZ ;  /* 0x0000301008047890 */ /* 0x002fc6000fffe0ff */
[----:B------:R-:W-:Y:S01]  /*1a10*/  ISETP.LT.U32.AND P0, PT, R132, 0x20, P0 ;  /* 0x000000208400780c */ /* 0x000fe20000701070 */
[----:B------:R-:W-:-:S12]  /*1a20*/  UMOV UR5, URZ ;  /* 0x000000ff00057c82 */ /* 0x000fd80008000000 */
[----:B------:R-:W-:Y:S01]  /*1a30*/  VOTEU.ANY UP0, P0 ;  /* 0x0000000000ff7886 */ /* 0x000fe20000000100 */
[----:B------:R-:W-:Y:S01]  /*1a40*/  VOTEU.ANY UP1, P0 ;  /* 0x0000000000ff7886 */ /* 0x000fe20000020100 */
[----:B------:R-:W-:-:S03]  /*1a50*/  ISETP.GE.U32.AND P0, PT, R10, 0x21, PT ;  /* 0x000000210a00780c */ /* 0x000fc60003f06070 */
[----:B------:R-:W-:Y:S02]  /*1a60*/  @UP0 UMOV UR9, UR4 ;  /* 0x0000000400090c82 */ /* 0x000fe40008000000 */
[----:B------:R1:W-:Y:S01]  /*1a70*/  @UP1 UTCBAR [UR9], URZ ;  /* 0x000000ff090013e9 */ /* 0x0003e200080000ff */
[----:B------:R-:W-:Y:S06]  /*1a80*/  BAR.SYNC.DEFER_BLOCKING 0x0 ;  /* 0x0000000000007b1d */ /* 0x000fec0000010000 */
[----:B------:R-:W2:Y:S02]  /*1a90*/  SYNCS.PHASECHK.TRANS64.TRYWAIT P1, [UR8+0x3010], RZ ;  /* 0x003010ffff0075a7 */ /* 0x000ea40008021108 */
[----:B-12---:R-:W-:Y:S05]  /*1aa0*/  @!P1 BRA `(.L_x_57) ;  /* 0x0000000c00449947 */ /* 0x006fea0003800000 */
.L_x_68:
[----:B------:R-:W-:Y:S05]  /*1ab0*/  @!P0 BRA `(.L_x_54) ;  /* 0x0000000000bc8947 */ /* 0x000fea0003800000 */
[----:B------:R-:W-:Y:S01]  /*1ac0*/  IMAD.MOV.U32 R2, RZ, RZ, 0x1 ;  /* 0x00000001ff027424 */ /* 0x000fe200078e00ff */
[----:B------:R-:W1:Y:S01]  /*1ad0*/  LDCU UR26, c[0x0][0x3a0] ;  /* 0x00007400ff1a77ac */ /* 0x000e620008000800 */
[----:B------:R-:W-:-:S05]  /*1ae0*/  UMOV UR22, 0x20 ;  /* 0x0000002000167882 */ /* 0x000fca0000000000 */
.L_x_61:
[----:B------:R-:W-:Y:S01]  /*1af0*/  BAR.SYNC.DEFER_BLOCKING 0x0 ;  /* 0x0000000000007b1d */ /* 0x000fe20000010000 */
[----:B------:R-:W-:Y:S01]  /*1b00*/  ELECT P1, URZ, PT ;  /* 0x0000000000ff782f */ /* 0x000fe20003820000 */
[----:B------:R-:W-:Y:S01]  /*1b10*/  @!P3 IMAD.MOV.U32 R3, RZ, RZ, 0x3000 ;  /* 0x00003000ff03b424 */ /* 0x000fe200078e00ff */
[----:B------:R-:W-:Y:S02]  /*1b20*/  ELECT P0, URZ, PT ;  /* 0x0000000000ff782f */ /* 0x000fe40003800000 */
[C---:B------:R-:W-:Y:S01]  /*1b30*/  ISETP.LT.U32.AND P1, PT, R132.reuse, 0x20, P1 ;  /* 0x000000208400780c */ /* 0x040fe20000f21070 */
[----:B------:R-:W-:Y:S01]  /*1b40*/  UMOV UR10, UR22 ;  /* 0x00000016000a7c82 */ /* 0x000fe20008000000 */
[----:B------:R-:W-:-:S11]  /*1b50*/  ISETP.LT.U32.AND P0, PT, R132, 0x20, P0 ;  /* 0x000000208400780c */ /* 0x000fd60000701070 */
[----:B------:R-:W-:Y:S02]  /*1b60*/  VOTEU.ANY UP0, P1 ;  /* 0x0000000000ff7886 */ /* 0x000fe40000800100 */
[----:B------:R-:W-:-:S03]  /*1b70*/  VOTEU.ANY UP1, P0 ;  /* 0x0000000000ff7886 */ /* 0x000fc60000020100 */
[----:B--2---:R-:W-:Y:S02]  /*1b80*/  @UP0 UIADD3 UR20, UPT, UPT, UR8, 0x2000, URZ ;  /* 0x0000200008140890 */ /* 0x004fe4000fffe0ff */
[----:B------:R2:W-:Y:S01]  /*1b90*/  @!P3 SYNCS.ARRIVE.TRANS64 RZ, [UR8+0x3000], R3 ;  /* 0x00300003ffffb9a7 */ /* 0x0005e20008000008 */
[----:B------:R-:W-:Y:S01]  /*1ba0*/  @UP0 UIADD3 UR21, UPT, UPT, UR8, 0x3000, URZ ;  /* 0x0000300008150890 */ /* 0x000fe2000fffe0ff */
[----:B------:R-:W-:Y:S01]  /*1bb0*/  VOTEU.ANY UP0, P1 ;  /* 0x0000000000ff7886 */ /* 0x000fe20000800100 */
[----:B------:R-:W-:Y:S01]  /*1bc0*/  BAR.SYNC.DEFER_BLOCKING 0x0 ;  /* 0x0000000000007b1d */ /* 0x000fe20000010000 */
[----:B------:R-:W-:Y:S01]  /*1bd0*/  @UP1 UIADD3 UR9, UPT, UPT, UR8, 0x3000, URZ ;  /* 0x0000300008091890 */ /* 0x000fe2000fffe0ff */
[----:B--2---:R-:W-:-:S04]  /*1be0*/  IMAD.U32 R3, R2, -0x80000000, RZ ;  /* 0x8000000002037824 */ /* 0x004fc800078e00ff */
[----:B------:R-:W-:Y:S01]  /*1bf0*/  VOTEU.ANY UP1, P0 ;  /* 0x0000000000ff7886 */ /* 0x000fe20000020100 */
[----:B------:R2:W-:Y:S01]  /*1c00*/  @UP0 UTMALDG.2D [UR20], [UR6] ;  /* 0x00000014060005b4 */ /* 0x0005e20008008000 */
[----:B------:R-:W-:Y:S01]  /*1c10*/  UISETP.NE.U32.AND UP0, UPT, UR18, URZ, UPT ;  /* 0x000000ff1200728c */ /* 0x000fe2000bf05070 */
[----:B------:R4:W-:Y:S06]  /*1c20*/  MEMBAR.ALL.CTA ;  /* 0x0000000000007992 */ /* 0x0009ec0000008000 */
[----:B----4-:R-:W4:Y:S02]  /*1c30*/  FENCE.VIEW.ASYNC.S ;  /* 0x00000000000073c6 */ /* 0x010f240000000000 */
[----:B----4-:R-:W-:Y:S06]  /*1c40*/  BAR.SYNC.DEFER_BLOCKING 0x0 ;  /* 0x0000000000007b1d */ /* 0x010fec0000010000 */
[----:B------:R2:W-:Y:S02]  /*1c50*/  @UP1 UTMALDG.2D [UR8], [UR16] ;  /* 0x00000008100015b4 */ /* 0x0005e40008008000 */
[----:B------:R-:W-:Y:S06]  /*1c60*/  BAR.SYNC.DEFER_BLOCKING 0x0 ;  /* 0x0000000000007b1d */ /* 0x000fec0000010000 */
[----:B------:R-:W4:Y:S02]  /*1c70*/  SYNCS.PHASECHK.TRANS64.TRYWAIT P0, [UR8+0x3000], R3 ;  /* 0x00300003ff0075a7 */ /* 0x000f240008001108 */
[----:B--2-4-:R-:W-:Y:S05]  /*1c80*/  @!P0 BRA `(.L_x_58) ;  /* 0x0000000800d88947 */ /* 0x014fea0003800000 */
.L_x_69:
[----:B------:R-:W-:Y:S05]  /*1c90*/  BRA.U UP0, `(.L_x_59) ;  /* 0x0000000100107547 */ /* 0x000fea000b800000 */
[----:B------:R-:W-:Y:S01]  /*1ca0*/  UMOV UR20, 0x0 ;  /* 0x0000000000147882 */ /* 0x000fe20000000000 */
[----:B------:R-:W-:Y:S02]  /*1cb0*/  UMOV UR21, 0x8400010 ;  /* 0x0840001000157882 */ /* 0x000fe40000000000 */
[----:B------:R2:W-:Y:S01]  /*1cc0*/  UTCQMMA gdesc[UR12], gdesc[UR14], tmem[UR25], tmem[UR20], idesc[UR21], UPT ;  /* 0x00ff140e0c0075ea */ /* 0x0005e2000b800319 */
[----:B------:R-:W-:Y:S02]  /*1cd0*/  NOP ;  /* 0x0000000000007918 */ /* 0x000fe40000000000 */
.L_x_59:
[----:B------:R-:W-:-:S04]  /*1ce0*/  ELECT P0, URZ, PT ;  /* 0x0000000000ff782f */ /* 0x000fc80003800000 */
[----:B------:R-:W-:-:S13]  /*1cf0*/  ISETP.LT.U32.AND P0, PT, R132, 0x20, P0 ;  /* 0x000000208400780c */ /* 0x000fda0000701070 */
[----:B------:R-:W-:Y:S01]  /*1d00*/  VOTEU.ANY UP0, P0 ;  /* 0x0000000000ff7886 */ /* 0x000fe20000000100 */
[----:B------:R-:W-:-:S04]  /*1d10*/  VOTEU.ANY UP1, P0 ;  /* 0x0000000000ff7886 */ /* 0x000fc80000020100 */
[----:B------:R-:W-:Y:S02]  /*1d20*/  @UP0 UMOV UR9, UR4 ;  /* 0x0000000400090c82 */ /* 0x000fe40008000000 */
[----:B------:R4:W-:Y:S01]  /*1d30*/  @UP1 UTCBAR [UR9], URZ ;  /* 0x000000ff090013e9 */ /* 0x0009e200080000ff */
[----:B------:R-:W-:Y:S06]  /*1d40*/  BAR.SYNC.DEFER_BLOCKING 0x0 ;  /* 0x0000000000007b1d */ /* 0x000fec0000010000 */
[----:B------:R-:W5:Y:S02]  /*1d50*/  SYNCS.PHASECHK.TRANS64.TRYWAIT P0, [UR8+0x3010], R3 ;  /* 0x00301003ff0075a7 */ /* 0x000f640008001108 */
[----:B----45:R-:W-:Y:S05]  /*1d60*/  @!P0 BRA `(.L_x_60) ;  /* 0x0000000800ac8947 */ /* 0x030fea0003800000 */
.L_x_70:
[----:B------:R-:W-:Y:S01]  /*1d70*/  UIADD3 UR22, UPT, UPT, UR22, 0x20, URZ ;  /* 0x0000002016167890 */ /* 0x000fe2000fffe0ff */
[----:B------:R-:W-:-:S03]  /*1d80*/  LOP3.LUT R2, R2, 0x1, RZ, 0x3c, !PT ;  /* 0x0000000102027812 */ /* 0x000fc600078e3cff */
[----:B-1----:R-:W-:-:S09]  /*1d90*/  UISETP.GE.AND UP0, UPT, UR22, UR26, UPT ;  /* 0x0000001a1600728c */ /* 0x002fd2000bf06270 */
[----:B------:R-:W-:Y:S05]  /*1da0*/  BRA.U !UP0, `(.L_x_61) ;  /* 0xfffffffd08507547 */ /* 0x000fea000b83ffff */
.L_x_54:
[----:B--2-4-:R-:W-:Y:S06]  /*1db0*/  BAR.SYNC.DEFER_BLOCKING 0x0 ;  /* 0x0000000000007b1d */ /* 0x014fec0000010000 */
[----:B------:R-:W-:Y:S04]  /*1dc0*/  BSSY.RECONVERGENT B4, `(.L_x_62) ;  /* 0x0000004000047945 */ /* 0x000fe80003800200 */
[----:B------:R-:W-:Y:S05]  /*1dd0*/  @P3 BRA `(.L_x_63) ;  /* 0x0000000000083947 */ /* 0x000fea0003800000 */
[----:B------:R-:W2:Y:S02]  /*1de0*/  SYNCS.CCTL.IV [UR8+0x3000] ;  /* 0x00300000ff0079b1 */ /* 0x000ea40008000008 */
[----:B--2---:R-:W2:Y:S02]  /*1df0*/  SYNCS.CCTL.IV [UR8+0x3010] ;  /* 0x00301000ff0079b1 */ /* 0x004ea40008000008 */
.L_x_63:
[----:B-1----:R-:W-:Y:S05]  /*1e00*/  BSYNC.RECONVERGENT B4 ;  /* 0x0000000000047941 */ /* 0x002fea0003800200 */
.L_x_62:
[----:B------:R-:W-:Y:S01]  /*1e10*/  USHF.L.U32 UR4, UR18, 0x15, URZ ;  /* 0x0000001512047899 */ /* 0x000fe200080006ff */
[C---:B------:R-:W-:Y:S01]  /*1e20*/  IMAD.SHL.U32 R2, R0.reuse, 0x80, RZ ;  /* 0x0000008000027824 */ /* 0x040fe200078e00ff */
[----:B------:R-:W-:Y:S01]  /*1e30*/  USHF.L.U32 UR5, UR18, 0x5, URZ ;  /* 0x0000000512057899 */ /* 0x000fe200080006ff */
[----:B------:R-:W-:Y:S01]  /*1e40*/  IMAD.SHL.U32 R3, R0, 0x10, RZ ;  /* 0x0000001000037824 */ /* 0x000fe200078e00ff */
[----:B------:R-:W-:Y:S02]  /*1e50*/  ULOP3.LUT UR4, UR4, 0x600000, URZ, 0xc0, !UPT ;  /* 0x0060000004047892 */ /* 0x000fe4000f8ec0ff */
[----:B------:R-:W-:Y:S01]  /*1e60*/  ULOP3.LUT UR5, UR5, 0x80, URZ, 0xc0, !UPT ;  /* 0x0000008005057892 */ /* 0x000fe2000f8ec0ff */
[----:B------:R-:W-:Y:S02]  /*1e70*/  LOP3.LUT R2, R2, 0x7f80, RZ, 0xc0, !PT ;  /* 0x00007f8002027812 */ /* 0x000fe400078ec0ff */
[----:B------:R-:W-:Y:S01]  /*1e80*/  ELECT P0, URZ, PT ;  /* 0x0000000000ff782f */ /* 0x000fe20003800000 */
[----:B------:R-:W-:Y:S01]  /*1e90*/  UIADD3 UR4, UPT, UPT, UR5, UR4, UR25 ;  /* 0x0000000405047290 */ /* 0x000fe2000fffe019 */
[----:B------:R-:W-:Y:S01]  /*1ea0*/  LOP3.LUT R2, R2, 0x70, R3, 0xf8, !PT ;  /* 0x0000007002027812 */ /* 0x000fe200078ef803 */
[----:B------:R-:W-:Y:S01]  /*1eb0*/  ULOP3.LUT UR18, UR18, 0x1, URZ, 0xc0, !UPT ;  /* 0x0000000112127892 */ /* 0x000fe2000f8ec0ff */
[----:B------:R-:W-:Y:S01]  /*1ec0*/  ISETP.LT.U32.AND P0, PT, R132, 0x40, P0 ;  /* 0x000000408400780c */ /* 0x000fe20000701070 */
[----:B------:R-:W-:Y:S01]  /*1ed0*/  UMOV UR14, UR23 ;  /* 0x00000017000e7c82 */ /* 0x000fe20008000000 */
[C---:B------:R-:W-:Y:S01]  /*1ee0*/  LOP3.LUT R0, R2.reuse, 0x10, RZ, 0x3c, !PT ;  /* 0x0000001002007812 */ /* 0x040fe200078e3cff */
[----:B------:R-:W-:Y:S01]  /*1ef0*/  ULEA UR13, UR18, UR11, 0x7 ;  /* 0x0000000b120d7291 */ /* 0x000fe2000f8e38ff */
[----:B------:R-:W-:Y:S01]  /*1f00*/  LOP3.LUT R3, R2, 0x20, RZ, 0x3c, !PT ;  /* 0x0000002002037812 */ /* 0x000fe200078e3cff */
[----:B------:R-:W-:Y:S01]  /*1f10*/  ULEA UR12, UR18, UR8, 0xe ;  /* 0x00000008120c7291 */ /* 0x000fe2000f8e70ff */
[----:B---3--:R-:W1:Y:S01]  /*1f20*/  LDTM.x128 R4, tmem[UR4] ;  /* 0x00000004000479ee */ /* 0x008e6200083c0000 */
[----:B------:R-:W-:-:S06]  /*1f30*/  NOP ;  /* 0x0000000000007918 */ /* 0x000fcc0000000000 */
[----:B-1----:R-:W-:Y:S01]  /*1f40*/  VOTEU.ANY UP0, P0 ;  /* 0x0000000000ff7886 */ /* 0x002fe20000000100 */
[----:B------:R-:W-:-:S04]  /*1f50*/  VOTEU.ANY UP1, P0 ;  /* 0x0000000000ff7886 */ /* 0x000fc80000020100 */
[----:B------:R-:W-:Y:S01]  /*1f60*/  @UP0 UMOV UR4, UR19 ;  /* 0x0000001300040c82 */ /* 0x000fe20008000000 */
[----:B------:R-:W-:Y:S01]  /*1f70*/  @UP0 UMOV UR5, UR24 ;  /* 0x0000001800050c82 */ /* 0x000fe20008000000 */
[----:B--2---:R-:W-:Y:S01]  /*1f80*/  BAR.SYNC.DEFER_BLOCKING 0x0 ;  /* 0x0000000000007b1d */ /* 0x004fe20000010000 */
[----:B------:R-:W-:Y:S02]  /*1f90*/  F2FP.SATFINITE.E4M3.F32.PACK_AB_MERGE_C R6, R7, R6, RZ ;  /* 0x000000060706723e */ /* 0x000fe400048070ff */
[----:B------:R-:W-:Y:S02]  /*1fa0*/  F2FP.SATFINITE.E4M3.F32.PACK_AB_MERGE_C R10, R11, R10, RZ ;  /* 0x0000000a0b0a723e */ /* 0x000fe400048070ff */
[----:B------:R-:W-:Y:S02]  /*1fb0*/  F2FP.SATFINITE.E4M3.F32.PACK_AB_MERGE_C R14, R15, R14, RZ ;  /* 0x0000000e0f0e723e */ /* 0x000fe400048070ff */
[----:B------:R-:W-:Y:S02]  /*1fc0*/  F2FP.SATFINITE.E4M3.F32.PACK_AB_MERGE_C R7, R19, R18, RZ ;  /* 0x000000121307723e */ /* 0x000fe400048070ff */
[----:B------:R-:W-:-:S02]  /*1fd0*/  F2FP.SATFINITE.E4M3.F32.PACK_AB_MERGE_C R22, R23, R22, RZ ;  /* 0x000000161716723e */ /* 0x000fc400048070ff */
[----:B------:R-:W-:Y:S02]  /*1fe0*/  F2FP.SATFINITE.E4M3.F32.PACK_AB_MERGE_C R26, R27, R26, RZ ;  /* 0x0000001a1b1a723e */ /* 0x000fe400048070ff */
        /* <DEDUP_REMOVED lines=11> */
[----:B------:R-:W-:Y:S02]  /*20a0*/  F2FP.SATFINITE.E4M3.F32.PACK_AB_MERGE_C R4, R5, R4, R6 ;  /* 0x000000040504723e */ /* 0x000fe40004807006 */
[----:B------:R-:W-:Y:S02]  /*20b0*/  F2FP.SATFINITE.E4M3.F32.PACK_AB_MERGE_C R74, R75, R74, RZ ;  /* 0x0000004a4b4a723e */ /* 0x000fe400048070ff */
[----:B------:R-:W-:Y:S02]  /*20c0*/  F2FP.SATFINITE.E4M3.F32.PACK_AB_MERGE_C R78, R79, R78, RZ ;  /* 0x0000004e4f4e723e */ /* 0x000fe400048070ff */
[----:B------:R-:W-:Y:S02]  /*20d0*/  F2FP.SATFINITE.E4M3.F32.PACK_AB_MERGE_C R82, R83, R82, RZ ;  /* 0x000000525352723e */ /* 0x000fe400048070ff */
[----:B------:R-:W-:Y:S02]  /*20e0*/  F2FP.SATFINITE.E4M3.F32.PACK_AB_MERGE_C R86, R87, R86, RZ ;  /* 0x000000565756723e */ /* 0x000fe400048070ff */
[----:B------:R-:W-:-:S02]  /*20f0*/  F2FP.SATFINITE.E4M3.F32.PACK_AB_MERGE_C R5, R9, R8, R10 ;  /* 0x000000080905723e */ /* 0x000fc4000480700a */
[----:B------:R-:W-:Y:S02]  /*2100*/  F2FP.SATFINITE.E4M3.F32.PACK_AB_MERGE_C R6, R13, R12, R14 ;  /* 0x0000000c0d06723e */ /* 0x000fe4000480700e */
[----:B------:R-:W-:Y:S02]  /*2110*/  F2FP.SATFINITE.E4M3.F32.PACK_AB_MERGE_C R7, R17, R16, R7 ;  /* 0x000000101107723e */ /* 0x000fe40004807007 */
[----:B------:R-:W-:Y:S02]  /*2120*/  F2FP.SATFINITE.E4M3.F32.PACK_AB_MERGE_C R20, R21, R20, R22 ;  /* 0x000000141514723e */ /* 0x000fe40004807016 */
[----:B------:R-:W-:Y:S01]  /*2130*/  F2FP.SATFINITE.E4M3.F32.PACK_AB_MERGE_C R90, R91, R90, RZ ;  /* 0x0000005a5b5a723e */ /* 0x000fe200048070ff */
[----:B------:R1:W-:Y:S01]  /*2140*/  STS.128 [R2+UR8], R4 ;  /* 0x0000000402007988 */ /* 0x0003e20008000c08 */
[----:B------:R-:W-:Y:S02]  /*2150*/  F2FP.SATFINITE.E4M3.F32.PACK_AB_MERGE_C R94, R95, R94, RZ ;  /* 0x0000005e5f5e723e */ /* 0x000fe400048070ff */
[----:B------:R-:W-:-:S02]  /*2160*/  F2FP.SATFINITE.E4M3.F32.PACK_AB_MERGE_C R98, R99, R98, RZ ;  /* 0x000000626362723e */ /* 0x000fc400048070ff */
[----:B------:R-:W-:Y:S02]  /*2170*/  F2FP.SATFINITE.E4M3.F32.PACK_AB_MERGE_C R102, R103, R102, RZ ;  /* 0x000000666766723e */ /* 0x000fe400048070ff */
[----:B------:R-:W-:Y:S02]  /*2180*/  F2FP.SATFINITE.E4M3.F32.PACK_AB_MERGE_C R21, R25, R24, R26 ;  /* 0x000000181915723e */ /* 0x000fe4000480701a */
[----:B------:R-:W-:Y:S02]  /*2190*/  F2FP.SATFINITE.E4M3.F32.PACK_AB_MERGE_C R22, R29, R28, R30 ;  /* 0x0000001c1d16723e */ /* 0x000fe4000480701e */
[----:B------:R-:W-:Y:S02]  /*21a0*/  F2FP.SATFINITE.E4M3.F32.PACK_AB_MERGE_C R23, R33, R32, R23 ;  /* 0x000000202117723e */ /* 0x000fe40004807017 */
[----:B------:R-:W-:Y:S02]  /*21b0*/  F2FP.SATFINITE.E4M3.F32.PACK_AB_MERGE_C R36, R37, R36, R38 ;  /* 0x000000242524723e */ /* 0x000fe40004807026 */
[----:B------:R-:W-:Y:S01]  /*21c0*/  F2FP.SATFINITE.E4M3.F32.PACK_AB_MERGE_C R106, R107, R106, RZ ;  /* 0x0000006a6b6a723e */ /* 0x000fe200048070ff */
[----:B------:R1:W-:Y:S01]  /*21d0*/  STS.128 [R0+UR8], R20 ;  /* 0x0000001400007988 */ /* 0x0003e20008000c08 */
[----:B------:R-:W-:-:S02]  /*21e0*/  F2FP.SATFINITE.E4M3.F32.PACK_AB_MERGE_C R110, R111, R110, RZ ;  /* 0x0000006e6f6e723e */ /* 0x000fc400048070ff */
[----:B------:R-:W-:Y:S02]  /*21f0*/  F2FP.SATFINITE.E4M3.F32.PACK_AB_MERGE_C R114, R115, R114, RZ ;  /* 0x000000727372723e */ /* 0x000fe400048070ff */
[----:B------:R-:W-:Y:S02]  /*2200*/  F2FP.SATFINITE.E4M3.F32.PACK_AB_MERGE_C R118, R119, R118, RZ ;  /* 0x000000767776723e */ /* 0x000fe400048070ff */
[----:B------:R-:W-:Y:S02]  /*2210*/  F2FP.SATFINITE.E4M3.F32.PACK_AB_MERGE_C R37, R41, R40, R42 ;  /* 0x000000282925723e */ /* 0x000fe4000480702a */
[----:B------:R-:W-:Y:S02]  /*2220*/  F2FP.SATFINITE.E4M3.F32.PACK_AB_MERGE_C R38, R45, R44, R46 ;  /* 0x0000002c2d26723e */ /* 0x000fe4000480702e */
[----:B------:R-:W-:Y:S02]  /*2230*/  F2FP.SATFINITE.E4M3.F32.PACK_AB_MERGE_C R39, R49, R48, R50 ;  /* 0x000000303127723e */ /* 0x000fe40004807032 */
[----:B------:R-:W-:-:S02]  /*2240*/  F2FP.SATFINITE.E4M3.F32.PACK_AB_MERGE_C R52, R53, R52, R54 ;  /* 0x000000343534723e */ /* 0x000fc40004807036 */
[----:B------:R-:W-:Y:S01]  /*2250*/  F2FP.SATFINITE.E4M3.F32.PACK_AB_MERGE_C R122, R123, R122, RZ ;  /* 0x0000007a7b7a723e */ /* 0x000fe200048070ff */
[----:B------:R1:W-:Y:S01]  /*2260*/  STS.128 [R3+UR8], R36 ;  /* 0x0000002403007988 */ /* 0x0003e20008000c08 */
[----:B------:R-:W-:Y:S02]  /*2270*/  F2FP.SATFINITE.E4M3.F32.PACK_AB_MERGE_C R126, R127, R126, RZ ;  /* 0x0000007e7f7e723e */ /* 0x000fe400048070ff */
[----:B------:R-:W-:Y:S02]  /*2280*/  F2FP.SATFINITE.E4M3.F32.PACK_AB_MERGE_C R130, R131, R130, RZ ;  /* 0x000000828382723e */ /* 0x000fe400048070ff */
[----:B------:R-:W-:Y:S02]  /*2290*/  F2FP.SATFINITE.E4M3.F32.PACK_AB_MERGE_C R53, R57, R56, R58 ;  /* 0x000000383935723e */ /* 0x000fe4000480703a */
[----:B------:R-:W-:Y:S02]  /*22a0*/  F2FP.SATFINITE.E4M3.F32.PACK_AB_MERGE_C R54, R61, R60, R62 ;  /* 0x0000003c3d36723e */ /* 0x000fe4000480703e */
[----:B------:R-:W-:-:S02]  /*22b0*/  F2FP.SATFINITE.E4M3.F32.PACK_AB_MERGE_C R55, R65, R64, R66 ;  /* 0x000000404137723e */ /* 0x000fc40004807042 */
[----:B------:R-:W-:Y:S02]  /*22c0*/  F2FP.SATFINITE.E4M3.F32.PACK_AB_MERGE_C R68, R69, R68, R70 ;  /* 0x000000444544723e */ /* 0x000fe40004807046 */
[----:B------:R-:W-:Y:S02]  /*22d0*/  LOP3.LUT R8, R2, 0x30, RZ, 0x3c, !PT ;  /* 0x0000003002087812 */ /* 0x000fe400078e3cff */
[----:B------:R-:W-:Y:S02]  /*22e0*/  F2FP.SATFINITE.E4M3.F32.PACK_AB_MERGE_C R69, R73, R72, R74 ;  /* 0x000000484945723e */ /* 0x000fe4000480704a */
[----:B------:R-:W-:Y:S01]  /*22f0*/  F2FP.SATFINITE.E4M3.F32.PACK_AB_MERGE_C R70, R77, R76, R78 ;  /* 0x0000004c4d46723e */ /* 0x000fe2000480704e */
[----:B------:R1:W-:Y:S01]  /*2300*/  STS.128 [R8+UR8], R52 ;  /* 0x0000003408007988 */ /* 0x0003e20008000c08 */
[----:B------:R-:W-:Y:S02]  /*2310*/  F2FP.SATFINITE.E4M3.F32.PACK_AB_MERGE_C R71, R81, R80, R82 ;  /* 0x000000505147723e */ /* 0x000fe40004807052 */
[----:B------:R-:W-:-:S02]  /*2320*/  F2FP.SATFINITE.E4M3.F32.PACK_AB_MERGE_C R84, R85, R84, R86 ;  /* 0x000000545554723e */ /* 0x000fc40004807056 */
[C---:B------:R-:W-:Y:S02]  /*2330*/  LOP3.LUT R9, R2.reuse, 0x40, RZ, 0x3c, !PT ;  /* 0x0000004002097812 */ /* 0x040fe400078e3cff */
[----:B------:R-:W-:Y:S02]  /*2340*/  F2FP.SATFINITE.E4M3.F32.PACK_AB_MERGE_C R85, R89, R88, R90 ;  /* 0x000000585955723e */ /* 0x000fe4000480705a */
[----:B------:R-:W-:Y:S01]  /*2350*/  F2FP.SATFINITE.E4M3.F32.PACK_AB_MERGE_C R86, R93, R92, R94 ;  /* 0x0000005c5d56723e */ /* 0x000fe2000480705e */
[----:B------:R1:W-:Y:S01]  /*2360*/  STS.128 [R9+UR8], R68 ;  /* 0x0000004409007988 */ /* 0x0003e20008000c08 */
[----:B------:R-:W-:Y:S02]  /*2370*/  F2FP.SATFINITE.E4M3.F32.PACK_AB_MERGE_C R87, R97, R96, R98 ;  /* 0x000000606157723e */ /* 0x000fe40004807062 */
[----:B------:R-:W-:Y:S02]  /*2380*/  F2FP.SATFINITE.E4M3.F32.PACK_AB_MERGE_C R100, R101, R100, R102 ;  /* 0x000000646564723e */ /* 0x000fe40004807066 */
[----:B------:R-:W-:-:S02]  /*2390*/  LOP3.LUT R10, R2, 0x50, RZ, 0x3c, !PT ;  /* 0x00000050020a7812 */ /* 0x000fc400078e3cff */
[----:B------:R-:W-:Y:S02]  /*23a0*/  F2FP.SATFINITE.E4M3.F32.PACK_AB_MERGE_C R101, R105, R104, R106 ;  /* 0x000000686965723e */ /* 0x000fe4000480706a */
[----:B------:R-:W-:Y:S01]  /*23b0*/  F2FP.SATFINITE.E4M3.F32.PACK_AB_MERGE_C R102, R109, R108, R110 ;  /* 0x0000006c6d66723e */ /* 0x000fe2000480706e */
[----:B------:R1:W-:Y:S01]  /*23c0*/  STS.128 [R10+UR8], R84 ;  /* 0x000000540a007988 */ /* 0x0003e20008000c08 */
[----:B------:R-:W-:Y:S02]  /*23d0*/  F2FP.SATFINITE.E4M3.F32.PACK_AB_MERGE_C R103, R113, R112, R114 ;  /* 0x000000707167723e */ /* 0x000fe40004807072 */
[----:B------:R-:W-:Y:S02]  /*23e0*/  F2FP.SATFINITE.E4M3.F32.PACK_AB_MERGE_C R116, R117, R116, R118 ;  /* 0x000000747574723e */ /* 0x000fe40004807076 */
[----:B------:R-:W-:Y:S02]  /*23f0*/  LOP3.LUT R11, R2, 0x60, RZ, 0x3c, !PT ;  /* 0x00000060020b7812 */ /* 0x000fe400078e3cff */
[----:B------:R-:W-:-:S02]  /*2400*/  F2FP.SATFINITE.E4M3.F32.PACK_AB_MERGE_C R117, R121, R120, R122 ;  /* 0x000000787975723e */ /* 0x000fc4000480707a */
[----:B------:R-:W-:Y:S01]  /*2410*/  F2FP.SATFINITE.E4M3.F32.PACK_AB_MERGE_C R118, R125, R124, R126 ;  /* 0x0000007c7d76723e */ /* 0x000fe2000480707e */
[----:B------:R1:W-:Y:S01]  /*2420*/  STS.128 [R11+UR8], R100 ;  /* 0x000000640b007988 */ /* 0x0003e20008000c08 */
[----:B------:R-:W-:Y:S02]  /*2430*/  F2FP.SATFINITE.E4M3.F32.PACK_AB_MERGE_C R119, R129, R128, R130 ;  /* 0x000000808177723e */ /* 0x000fe40004807082 */
[----:B------:R-:W-:-:S05]  /*2440*/  LOP3.LUT R12, R2, 0x70, RZ, 0x3c, !PT ;  /* 0x00000070020c7812 */ /* 0x000fca00078e3cff */
[----:B------:R1:W-:Y:S01]  /*2450*/  STS.128 [R12+UR8], R116 ;  /* 0x000000740c007988 */ /* 0x0003e20008000c08 */
[----:B------:R2:W-:Y:S06]  /*2460*/  MEMBAR.ALL.CTA ;  /* 0x0000000000007992 */ /* 0x0005ec0000008000 */
[----:B--2---:R-:W2:Y:S02]  /*2470*/  FENCE.VIEW.ASYNC.S ;  /* 0x00000000000073c6 */ /* 0x004ea40000000000 */
[----:B--2---:R-:W-:Y:S06]  /*2480*/  BAR.SYNC.DEFER_BLOCKING 0x0 ;  /* 0x0000000000007b1d */ /* 0x004fec0000010000 */
[----:B------:R1:W-:Y:S01]  /*2490*/  @UP1 UTMASTG.2D [UR12], [UR4] ;  /* 0x0000000c040013b5 */ /* 0x0003e20008008000 */
[----:B------:R0:W-:Y:S01]  /*24a0*/  UTMACMDFLUSH ;  /* 0x00000000000079b7 */ /* 0x0001e20000000000 */
[----:B------:R-:W-:-:S04]  /*24b0*/  DEPBAR.LE SB0, 0x0 ;  /* 0x000080000000791a */ /* 0x000fc80000000000 */
[----:B------:R-:W-:Y:S08]  /*24c0*/  BAR.SYNC.DEFER_BLOCKING 0x0 ;  /* 0x0000000000007b1d */ /* 0x000ff00000010000 */
[----:B------:R-:W-:Y:S06]  /*24d0*/  BAR.SYNC.DEFER_BLOCKING 0x0 ;  /* 0x0000000000007b1d */ /* 0x000fec0000010000 */
[----:B-1----:R-:W-:Y:S05]  /*24e0*/  @P2 BRA `(.L_x_64) ;  /* 0x0000000000a02947 */ /* 0x002fea0003800000 */
[----:B------:R-:W1:Y:S01]  /*24f0*/  S2UR UR5, SR_CgaCtaId ;  /* 0x00000000000579c3 */ /* 0x000e620000008800 */
[----:B------:R-:W-:Y:S01]  /*2500*/  NOP ;  /* 0x0000000000007918 */ /* 0x000fe20000000000 */
[----:B------:R-:W-:Y:S01]  /*2510*/  UMOV UR4, 0x50 ;  /* 0x0000005000047882 */ /* 0x000fe20000000000 */
[----:B------:R-:W-:Y:S02]  /*2520*/  IMAD.U32 R0, RZ, RZ, UR25 ;  /* 0x00000019ff007e24 */ /* 0x000fe4000f8e00ff */
[----:B------:R-:W-:Y:S02]  /*2530*/  IMAD.MOV.U32 R3, RZ, RZ, 0xff ;  /* 0x000000ffff037424 */ /* 0x000fe400078e00ff */
[----:B------:R-:W-:Y:S01]  /*2540*/  IMAD.MOV.U32 R7, RZ, RZ, 0x1 ;  /* 0x00000001ff077424 */ /* 0x000fe200078e00ff */
[----:B------:R-:W-:-:S04]  /*2550*/  LOP3.LUT R0, R0, 0xffff, RZ, 0xc0, !PT ;  /* 0x0000ffff00007812 */ /* 0x000fc800078ec0ff */
[----:B------:R-:W-:-:S05]  /*2560*/  SHF.R.U32.HI R0, RZ, 0x5, R0 ;  /* 0x00000005ff007819 */ /* 0x000fca0000011600 */
[----:B------:R-:W-:Y:S01]  /*2570*/  VIADD R2, R0, 0x10 ;  /* 0x0000001000027836 */ /* 0x000fe20000000000 */
[----:B------:R-:W-:Y:S01]  /*2580*/  SHF.L.U32 R0, R3, R0, RZ ;  /* 0x0000000003007219 */ /* 0x000fe200000006ff */
[----:B-1----:R-:W-:-:S03]  /*2590*/  ULEA UR6, UR5, UR4, 0x18 ;  /* 0x0000000405067291 */ /* 0x002fc6000f8ec0ff */
[----:B------:R-:W-:-:S04]  /*25a0*/  SHF.L.U32 R3, R7, R2, RZ ;  /* 0x0000000207037219 */ /* 0x000fc800000006ff */
[----:B------:R-:W-:Y:S02]  /*25b0*/  LOP3.LUT R0, R3, R0, RZ, 0xfc, !PT ;  /* 0x0000000003007212 */ /* 0x000fe400078efcff */
[----:B------:R-:W1:Y:S02]  /*25c0*/  LDS R5, [UR6] ;  /* 0x00000006ff057984 */ /* 0x000e640008000800 */
[C---:B------:R-:W-:Y:S02]  /*25d0*/  LOP3.LUT R2, R0.reuse, 0xffff, RZ, 0xc0, !PT ;  /* 0x0000ffff00027812 */ /* 0x040fe400078ec0ff */
[----:B-1----:R-:W-:-:S04]  /*25e0*/  LOP3.LUT R3, R0, 0xffff, R5, 0x80, !PT ;  /* 0x0000ffff00037812 */ /* 0x002fc800078e8005 */
[----:B------:R-:W-:-:S13]  /*25f0*/  ISETP.NE.AND P0, PT, R3, R2, PT ;  /* 0x000000020300720c */ /* 0x000fda0003f05270 */
[----:B------:R-:W-:Y:S05]  /*2600*/  @P0 BRA `(.L_x_65) ;  /* 0x0000000000500947 */ /* 0x000fea0003800000 */
[----:B------:R-:W-:Y:S02]  /*2610*/  SHF.R.U32.HI R5, RZ, 0x10, R5 ;  /* 0x00000010ff057819 */ /* 0x000fe40000011605 */
[----:B------:R-:W-:-:S04]  /*2620*/  SHF.R.U32.HI R2, RZ, 0x10, R0 ;  /* 0x00000010ff027819 */ /* 0x000fc80000011600 */
[----:B------:R-:W-:-:S04]  /*2630*/  LOP3.LUT R5, R5, R2, RZ, 0xc0, !PT ;  /* 0x0000000205057212 */ /* 0x000fc800078ec0ff */
[----:B------:R-:W-:-:S13]  /*2640*/  ISETP.NE.AND P0, PT, R5, R2, PT ;  /* 0x000000020500720c */ /* 0x000fda0003f05270 */
[----:B------:R-:W-:Y:S05]  /*2650*/  @P0 BRA `(.L_x_66) ;  /* 0x0000000000300947 */ /* 0x000fea0003800000 */
[----:B------:R-:W-:Y:S01]  /*2660*/  R2UR UR4, R0 ;  /* 0x00000000000472ca */ /* 0x000fe200000e0000 */
[----:B------:R-:W-:Y:S01]  /*2670*/  VOTEU.ANY UR5, UPT, PT ;  /* 0x0000000000057886 */ /* 0x000fe200038e0100 */
[----:B------:R-:W1:Y:S01]  /*2680*/  S2R R0, SR_LANEID ;  /* 0x0000000000007919 */ /* 0x000e620000000000 */
[----:B------:R-:W-:-:S10]  /*2690*/  UFLO.U32 UR5, UR5 ;  /* 0x00000005000572bd */ /* 0x000fd400080e0000 */
[----:B------:R-:W-:-:S06]  /*26a0*/  ULOP3.LUT UR4, URZ, UR4, URZ, 0x33, !UPT ;  /* 0x00000004ff047292 */ /* 0x000fcc000f8e33ff */
[----:B------:R-:W-:-:S04]  /*26b0*/  IMAD.U32 R2, RZ, RZ, UR4 ;  /* 0x00000004ff027e24 */ /* 0x000fc8000f8e00ff */
[----:B------:R-:W2:Y:S02]  /*26c0*/  REDUX UR7, R2 ;  /* 0x00000000020773c4 */ /* 0x000ea40000000000 */
[----:B------:R3:W-:Y:S01]  /*26d0*/  UTCATOMSWS.AND URZ, UR4 ;  /* 0x0000000400ff79e3 */ /* 0x0007e20008000000 */
[----:B-1----:R-:W-:Y:S01]  /*26e0*/  ISETP.EQ.U32.AND P0, PT, R0, UR5, PT ;  /* 0x0000000500007c0c */ /* 0x002fe2000bf02070 */
[----:B--2---:R-:W-:-:S12]  /*26f0*/  IMAD.U32 R0, RZ, RZ, UR7 ;  /* 0x00000007ff007e24 */ /* 0x004fd8000f8e00ff */
[----:B------:R3:W-:Y:S01]  /*2700*/  @P0 ATOMS.AND RZ, [UR6], R0 ;  /* 0x00000000ffff098c */ /* 0x0007e2000a800006 */
[----:B------:R-:W-:Y:S05]  /*2710*/  BRA `(.L_x_64) ;  /* 0x0000000000147947 */ /* 0x000fea0003800000 */
.L_x_66:
[----:B------:R-:W-:-:S07]  /*2720*/  MOV R2, 0x2740 ;  /* 0x0000274000027802 */ /* 0x000fce0000000f00 */
[----:B------:R-:W-:Y:S05]  /*2730*/  CALL.REL.NOINC `($__internal_0_$__cuda_sm10x_tcgen05_guardrail_trap_col_being_dealloced_not_returned_by_alloc) ;  /* 0x0000000000447944 */ /* 0x000fea0003c00000 */
[----:B------:R-:W-:Y:S05]  /*2740*/  BRA `(.L_x_64) ;  /* 0x0000000000087947 */ /* 0x000fea0003800000 */
.L_x_65:
[----:B------:R-:W-:-:S07]  /*2750*/  MOV R2, 0x2770 ;  /* 0x0000277000027802 */ /* 0x000fce0000000f00 */
[----:B------:R-:W-:Y:S05]  /*2760*/  CALL.REL.NOINC `($__internal_2_$__cuda_sm10x_tcgen05_guardrail_trap_unallocated_columns_being_dealloced) ;  /* 0x0000000000507944 */ /* 0x000fea0003c00000 */
.L_x_64:
[----:B------:R-:W-:Y:S01]  /*2770*/  NOP ;  /* 0x0000000000007918 */ /* 0x000fe20000000000 */
[----:B---3--:R-:W-:Y:S05]  /*2780*/  EXIT ;  /* 0x000000000000794d */ /* 0x008fea0003800000 */
.L_x_55:
[----:B------:R-:W1:Y:S02]  /*2790*/  SYNCS.PHASECHK.TRANS64.TRYWAIT P0, [UR8+0x3000], RZ ;  /* 0x003000ffff0075a7 */ /* 0x000e640008001108 */
[----:B-1----:R-:W-:Y:S05]  /*27a0*/  @!P0 BRA `(.L_x_55) ;  /* 0xfffffffc00f88947 */ /* 0x002fea000383ffff */
[----:B------:R-:W-:Y:S05]  /*27b0*/  BRA `(.L_x_67) ;  /* 0xfffffff000787947 */ /* 0x000fea000383ffff */
.L_x_57:
[----:B------:R-:W1:Y:S02]  /*27c0*/  SYNCS.PHASECHK.TRANS64.TRYWAIT P1, [UR8+0x3010], RZ ;  /* 0x003010ffff0075a7 */ /* 0x000e640008021108 */
[----:B-1----:R-:W-:Y:S05]  /*27d0*/  @!P1 BRA `(.L_x_57) ;  /* 0xfffffffc00f89947 */ /* 0x002fea000383ffff */
[----:B------:R-:W-:Y:S05]  /*27e0*/  BRA `(.L_x_68) ;  /* 0xfffffff000b07947 */ /* 0x000fea000383ffff */
.L_x_58:
[----:B------:R-:W2:Y:S02]  /*27f0*/  SYNCS.PHASECHK.TRANS64.TRYWAIT P0, [UR8+0x3000], R3 ;  /* 0x00300003ff0075a7 */ /* 0x000ea40008001108 */
[----:B--2---:R-:W-:Y:S05]  /*2800*/  @!P0 BRA `(.L_x_58) ;  /* 0xfffffffc00f88947 */ /* 0x004fea000383ffff */
[----:B------:R-:W-:Y:S05]  /*2810*/  BRA `(.L_x_69) ;  /* 0xfffffff4001c7947 */ /* 0x000fea000383ffff */
.L_x_60:
[----:B------:R-:W4:Y:S02]  /*2820*/  SYNCS.PHASECHK.TRANS64.TRYWAIT P0, [UR8+0x3010], R3 ;  /* 0x00301003ff0075a7 */ /* 0x000f240008001108 */
[----:B----4-:R-:W-:Y:S05]  /*2830*/  @!P0 BRA `(.L_x_60) ;  /* 0xfffffffc00f88947 */ /* 0x010fea000383ffff */
[----:B------:R-:W-:Y:S05]  /*2840*/  BRA `(.L_x_70) ;  /* 0xfffffff400487947 */ /* 0x000fea000383ffff */
        .weak           $__internal_0_$__cuda_sm10x_tcgen05_guardrail_trap_col_being_dealloced_not_returned_by_alloc
        .type           $__internal_0_$__cuda_sm10x_tcgen05_guardrail_trap_col_being_dealloced_not_returned_by_alloc,@function
        .size           $__internal_0_$__cuda_sm10x_tcgen05_guardrail_trap_col_being_dealloced_not_returned_by_alloc,($__internal_1_$__cuda_sm10x_tcgen05_guardrail_trap_phase_invalid_during_alloc - $__internal_0_$__cuda_sm10x_tcgen05_guardrail_trap_col_being_dealloced_not_returned_by_alloc)
$__internal_0_$__cuda_sm10x_tcgen05_guardrail_trap_col_being_dealloced_not_returned_by_alloc:
[----:B------:R-:W-:Y:S05]  /*2850*/  BPT.TRAP 0x1 ;  /* 0x000000040000795c */ /* 0x000fea0000300000 */
[----:B------:R-:W-:-:S04]  /*2860*/  IMAD.MOV.U32 R3, RZ, RZ, 0x0 ;  /* 0x00000000ff037424 */ /* 0x000fc800078e00ff */
[----:B------:R-:W-:Y:S05]  /*2870*/  RET.REL.NODEC R2 `(gluon_tcgen05) ;  /* 0xffffffd402e07950 */ /* 0x000fea0003c3ffff */
        .weak           $__internal_1_$__cuda_sm10x_tcgen05_guardrail_trap_phase_invalid_during_alloc
        .type           $__internal_1_$__cuda_sm10x_tcgen05_guardrail_trap_phase_invalid_during_alloc,@function
        .size           $__internal_1_$__cuda_sm10x_tcgen05_guardrail_trap_phase_invalid_during_alloc,($__internal_2_$__cuda_sm10x_tcgen05_guardrail_trap_unallocated_columns_being_dealloced - $__internal_1_$__cuda_sm10x_tcgen05_guardrail_trap_phase_invalid_during_alloc)
$__internal_1_$__cuda_sm10x_tcgen05_guardrail_trap_phase_invalid_during_alloc:
[----:B------:R-:W-:Y:S05]  /*2880*/  BPT.TRAP 0x1 ;  /* 0x000000040000795c */ /* 0x000fea0000300000 */
[----:B------:R-:W-:-:S04]  /*2890*/  IMAD.MOV.U32 R3, RZ, RZ, 0x0 ;  /* 0x00000000ff037424 */ /* 0x000fc800078e00ff */
[----:B------:R-:W-:Y:S05]  /*28a0*/  RET.REL.NODEC R2 `(gluon_tcgen05) ;  /* 0xffffffd402d47950 */ /* 0x000fea0003c3ffff */
        .weak           $__internal_2_$__cuda_sm10x_tcgen05_guardrail_trap_unallocated_columns_being_dealloced
        .type           $__internal_2_$__cuda_sm10x_tcgen05_guardrail_trap_unallocated_columns_being_dealloced,@function
        .size           $__internal_2_$__cuda_sm10x_tcgen05_guardrail_trap_unallocated_columns_being_dealloced,(.L_x_74 - $__internal_2_$__cuda_sm10x_tcgen05_guardrail_trap_unallocated_columns_being_dealloced)
$__internal_2_$__cuda_sm10x_tcgen05_guardrail_trap_unallocated_columns_being_dealloced:
[----:B------:R-:W-:Y:S05]  /*28b0*/  BPT.TRAP 0x1 ;  /* 0x000000040000795c */ /* 0x000fea0000300000 */
[----:B------:R-:W-:-:S04]  /*28c0*/  IMAD.MOV.U32 R3, RZ, RZ, 0x0 ;  /* 0x00000000ff037424 */ /* 0x000fc800078e00ff */
[----:B------:R-:W-:Y:S05]  /*28d0*/  RET.REL.NODEC R2 `(gluon_tcgen05) ;  /* 0xffffffd402c87950 */ /* 0x000fea0003c3ffff */
.L_x_71:
[----:B------:R-:W-:-:S00]  /*28e0*/  BRA `(.L_x_71) ;  /* 0xfffffffc00fc7947 */ /* 0x000fc0000383ffff */
[----:B------:R-:W-:-:S00]  /*28f0*/  NOP ;  /* 0x0000000000007918 */ /* 0x000fc00000000000 */
        /* <DEDUP_REMOVED lines=8> */
.L_x_74:


//--------------------- .nv.shared.gluon_tcgen05  --------------------------
	.section	.nv.shared.gluon_tcgen05,"aw",@nobits
	.sectionflags	@""
	.align	16
	.zero		1024


//--------------------- .nv.shared.reserved.0     --------------------------
	.section	.nv.shared.reserved.0,"aw",@nobits
	.align	8
	.weak		__nv_reservedSMEM_offset_0_alias
	.size		__nv_reservedSMEM_offset_0_alias, 0, 64
	.other		__nv_reservedSMEM_offset_0_alias,@"STO_CUDA_RESERVED_SHARED STV_DEFAULT"
__nv_reservedSMEM_offset_0_alias:
	.zero		0
.nv.shared.reserved.0:
	.zero		64
	.weak		__nv_reservedSMEM_allocation_phase
	.type		__nv_reservedSMEM_allocation_phase,@object
	.size		__nv_reservedSMEM_allocation_phase,(.L_0 - __nv_reservedSMEM_allocation_phase)
__nv_reservedSMEM_allocation_phase:
	.zero		1
.L_0:
	.zero		7
	.weak		__nv_reservedSMEM_devtool_atexit_pc
	.type		__nv_reservedSMEM_devtool_atexit_pc,@object
	.size		__nv_reservedSMEM_devtool_atexit_pc,(__nv_reservedSMEM_allocation_mask - __nv_reservedSMEM_devtool_atexit_pc)
__nv_reservedSMEM_devtool_atexit_pc:
	.zero		8
	.weak		__nv_reservedSMEM_allocation_mask
	.type		__nv_reservedSMEM_allocation_mask,@object
	.size		__nv_reservedSMEM_allocation_mask,(.L_2 - __nv_reservedSMEM_allocation_mask)
__nv_reservedSMEM_allocation_mask:
	.zero		4
.L_2:


//--------------------- .nv.constant0.gluon_tcgen05 --------------------------
	.section	.nv.constant0.gluon_tcgen05,"a",@progbits
	.sectionflags	@""
	.align	4
.nv.constant0.gluon_tcgen05:
	.zero		976


//--------------------- SYMBOLS --------------------------

	.type		.nv.reservedSmem.offset0,@object
	.size		.nv.reservedSmem.offset0,0x4
	.type		.nv.reservedSmem.cap,@object
	.size		.nv.reservedSmem.cap,0x4
